	.headerflags	@"EF_CUDA_TEXMODE_UNIFIED EF_CUDA_64BIT_ADDRESS EF_CUDA_ACCELERATORS EF_CUDA_SM90 EF_CUDA_VIRTUAL_SM(EF_CUDA_SM90)"
	.elftype	@"ET_EXEC"


//--------------------- .nv.info                  --------------------------
	.section	.nv.info,"",@"SHT_CUDA_INFO"
	.align	4


	//----- nvinfo : EIATTR_REGCOUNT
	.align		4
        /*0000*/ 	.byte	0x04, 0x2f
        /*0002*/ 	.short	(.L_1 - .L_0)
	.align		4
.L_0:
        /*0004*/ 	.word	index@(triton_poi_fused_avg_pool2d_5)
        /*0008*/ 	.word	0x00000030


	//----- nvinfo : EIATTR_MIN_STACK_SIZE
	.align		4
.L_1:
        /*000c*/ 	.byte	0x04, 0x12
        /*000e*/ 	.short	(.L_3 - .L_2)
	.align		4
.L_2:
        /*0010*/ 	.word	index@(triton_poi_fused_avg_pool2d_5)
        /*0014*/ 	.word	0x00000000


	//----- nvinfo : EIATTR_FRAME_SIZE
	.align		4
.L_3:
        /*0018*/ 	.byte	0x04, 0x11
        /*001a*/ 	.short	(.L_5 - .L_4)
	.align		4
.L_4:
        /*001c*/ 	.word	index@(triton_poi_fused_avg_pool2d_5)
        /*0020*/ 	.word	0x00000000


	//----- nvinfo : EIATTR_MIN_STACK_SIZE
	.align		4
.L_5:
        /*0024*/ 	.byte	0x04, 0x12
        /*0026*/ 	.short	(.L_7 - .L_6)
	.align		4
.L_6:
        /*0028*/ 	.word	index@(triton_poi_fused_avg_pool2d_5)
        /*002c*/ 	.word	0x00000000
.L_7:


//--------------------- .nv.info.triton_poi_fused_avg_pool2d_5 --------------------------
	.section	.nv.info.triton_poi_fused_avg_pool2d_5,"",@"SHT_CUDA_INFO"
	.sectionflags	@""
	.align	4


	//----- nvinfo : EIATTR_CUDA_API_VERSION
	.align		4
        /*0000*/ 	.byte	0x04, 0x37
        /*0002*/ 	.short	(.L_9 - .L_8)
.L_8:
        /*0004*/ 	.word	0x0000007c


	//----- nvinfo : EIATTR_KPARAM_INFO
	.align		4
.L_9:
        /*0008*/ 	.byte	0x04, 0x17
        /*000a*/ 	.short	(.L_11 - .L_10)
.L_10:
        /*000c*/ 	.word	0x00000000
        /*0010*/ 	.short	0x0003
        /*0012*/ 	.short	0x0014
        /*0014*/ 	.byte	0x00, 0xf0, 0x11, 0x00


	//----- nvinfo : EIATTR_KPARAM_INFO
	.align		4
.L_11:
        /*0018*/ 	.byte	0x04, 0x17
        /*001a*/ 	.short	(.L_13 - .L_12)
.L_12:
        /*001c*/ 	.word	0x00000000
        /*0020*/ 	.short	0x0002
        /*0022*/ 	.short	0x0010
        /*0024*/ 	.byte	0x00, 0xf0, 0x11, 0x00


	//----- nvinfo : EIATTR_KPARAM_INFO
	.align		4
.L_13:
        /*0028*/ 	.byte	0x04, 0x17
        /*002a*/ 	.short	(.L_15 - .L_14)
.L_14:
        /*002c*/ 	.word	0x00000000
        /*0030*/ 	.short	0x0001
        /*0032*/ 	.short	0x0008
        /*0034*/ 	.byte	0x00, 0xf4, 0x21, 0x00


	//----- nvinfo : EIATTR_KPARAM_INFO
	.align		4
.L_15:
        /*0038*/ 	.byte	0x04, 0x17
        /*003a*/ 	.short	(.L_17 - .L_16)
.L_16:
        /*003c*/ 	.word	0x00000000
        /*0040*/ 	.short	0x0000
        /*0042*/ 	.short	0x0000
        /*0044*/ 	.byte	0x00, 0xf4, 0x21, 0x00


	//----- nvinfo : EIATTR_SPARSE_MMA_MASK
	.align		4
.L_17:
        /*0048*/ 	.byte	0x03, 0x50
        /*004a*/ 	.short	0x0000


	//----- nvinfo : EIATTR_MAXREG_COUNT
	.align		4
        /*004c*/ 	.byte	0x03, 0x1b
        /*004e*/ 	.short	0x00ff


	//----- nvinfo : EIATTR_EXIT_INSTR_OFFSETS
	.align		4
        /*0050*/ 	.byte	0x04, 0x1c
        /*0052*/ 	.short	(.L_19 - .L_18)


	//   ....[0]....
.L_18:
        /*0054*/ 	.word	0x00002d20


	//   ....[1]....
        /*0058*/ 	.word	0x00002d80


	//----- nvinfo : EIATTR_REQNTID
	.align		4
.L_19:
        /*005c*/ 	.byte	0x04, 0x10
        /*005e*/ 	.short	(.L_21 - .L_20)
.L_20:
        /*0060*/ 	.word	0x00000080
        /*0064*/ 	.word	0x00000001
        /*0068*/ 	.word	0x00000001


	//----- nvinfo : EIATTR_CBANK_PARAM_SIZE
	.align		4
.L_21:
        /*006c*/ 	.byte	0x03, 0x19
        /*006e*/ 	.short	0x0018


	//----- nvinfo : EIATTR_PARAM_CBANK
	.align		4
        /*0070*/ 	.byte	0x04, 0x0a
        /*0072*/ 	.short	(.L_23 - .L_22)
	.align		4
.L_22:
        /*0074*/ 	.word	index@(.nv.constant0.triton_poi_fused_avg_pool2d_5)
        /*0078*/ 	.short	0x0210
        /*007a*/ 	.short	0x0018


	//----- nvinfo : EIATTR_SW_WAR
	.align		4
.L_23:
        /*007c*/ 	.byte	0x04, 0x36
        /*007e*/ 	.short	(.L_25 - .L_24)
.L_24:
        /*0080*/ 	.word	0x00000008
.L_25:


//--------------------- .nv.callgraph             --------------------------
	.section	.nv.callgraph,"",@"SHT_CUDA_CALLGRAPH"
	.align	4
	.sectionentsize	8
	.align		4
        /*0000*/ 	.word	0x00000000
	.align		4
        /*0004*/ 	.word	0xffffffff
	.align		4
        /*0008*/ 	.word	0x00000000
	.align		4
        /*000c*/ 	.word	0xfffffffe
	.align		4
        /*0010*/ 	.word	0x00000000
	.align		4
        /*0014*/ 	.word	0xfffffffd
	.align		4
        /*0018*/ 	.word	0x00000000
	.align		4
        /*001c*/ 	.word	0xfffffffc


//--------------------- .text.triton_poi_fused_avg_pool2d_5 --------------------------
	.section	.text.triton_poi_fused_avg_pool2d_5,"ax",@progbits
	.sectionflags	@"SHF_BARRIERS=1"
	.align	128
        .global         triton_poi_fused_avg_pool2d_5
        .type           triton_poi_fused_avg_pool2d_5,@function
        .size           triton_poi_fused_avg_pool2d_5,(.L_x_1 - triton_poi_fused_avg_pool2d_5)
        .other          triton_poi_fused_avg_pool2d_5,@"STO_CUDA_ENTRY STV_DEFAULT"
triton_poi_fused_avg_pool2d_5:
.text.triton_poi_fused_avg_pool2d_5:
[----:B------:R-:W0:Y:S01]  /*0000*/  LDC R1, c[0x0][0x28] ;  /* 0x00000a00ff017b82 */ /* 0x000e220000000800 */
[----:B------:R-:W1:Y:S07]  /*0010*/  S2R R2, SR_TID.X ;  /* 0x0000000000027919 */ /* 0x000e6e0000002100 */
[----:B------:R-:W2:Y:S01]  /*0020*/  S2UR UR4, SR_CTAID.X ;  /* 0x00000000000479c3 */ /* 0x000ea20000002500 */
[----:B------:R-:W-:Y:S01]  /*0030*/  CS2R R28, SRZ ;  /* 0x00000000001c7805 */ /* 0x000fe2000001ff00 */
[----:B------:R-:W-:Y:S01]  /*0040*/  IMAD.MOV.U32 R32, RZ, RZ, RZ ;  /* 0x000000ffff207224 */ /* 0x000fe200078e00ff */
[----:B------:R-:W3:Y:S01]  /*0050*/  S2R R0, SR_CTAID.Y ;  /* 0x0000000000007919 */ /* 0x000ee20000002600 */
[----:B------:R-:W-:Y:S01]  /*0060*/  IMAD.MOV.U32 R41, RZ, RZ, RZ ;  /* 0x000000ffff297224 */ /* 0x000fe200078e00ff */
[----:B------:R-:W-:-:S03]  /*0070*/  ULDC.64 UR8, c[0x0][0x208] ;  /* 0x0000820000087ab9 */ /* 0x000fc60000000a00 */
[----:B------:R-:W4:Y:S01]  /*0080*/  LDC.64 R22, c[0x0][0x210] ;  /* 0x00008400ff167b82 */ /* 0x000f220000000a00 */
[----:B--2---:R-:W-:Y:S01]  /*0090*/  USHF.L.U32 UR4, UR4, 0x2, URZ ;  /* 0x0000000204047899 */ /* 0x004fe2000800063f */
[----:B-1----:R-:W-:Y:S02]  /*00a0*/  SHF.R.U32.HI R3, RZ, 0x1, R2 ;  /* 0x00000001ff037819 */ /* 0x002fe40000011602 */
[----:B------:R-:W-:Y:S02]  /*00b0*/  LOP3.LUT R4, R2, 0x40, RZ, 0xc0, !PT ;  /* 0x0000004002047812 */ /* 0x000fe400078ec0ff */
[----:B------:R-:W-:Y:S02]  /*00c0*/  SGXT.U32 R3, R3, 0x5 ;  /* 0x000000050303781a */ /* 0x000fe40000000000 */
[----:B------:R-:W-:Y:S02]  /*00d0*/  SHF.R.U32.HI R4, RZ, 0x1, R4 ;  /* 0x00000001ff047819 */ /* 0x000fe40000011604 */
[----:B---3--:R-:W-:-:S02]  /*00e0*/  SHF.R.S32.HI R6, RZ, 0x17, R0 ;  /* 0x00000017ff067819 */ /* 0x008fc40000011400 */
[----:B------:R-:W-:Y:S01]  /*00f0*/  LOP3.LUT R5, R3, R4, RZ, 0xfc, !PT ;  /* 0x0000000403057212 */ /* 0x000fe200078efcff */
[----:B------:R-:W-:Y:S01]  /*0100*/  IMAD.SHL.U32 R4, R0, 0x100, RZ ;  /* 0x0000010000047824 */ /* 0x000fe200078e00ff */
[----:B------:R-:W-:Y:S02]  /*0110*/  SGXT R3, R6, 0x1 ;  /* 0x000000010603781a */ /* 0x000fe40000000200 */
[----:B------:R-:W-:Y:S02]  /*0120*/  LOP3.LUT R17, R2, 0x1, RZ, 0xc0, !PT ;  /* 0x0000000102117812 */ /* 0x000fe400078ec0ff */
[----:B------:R-:W-:Y:S02]  /*0130*/  LOP3.LUT R4, R4, R5, RZ, 0xfc, !PT ;  /* 0x0000000504047212 */ /* 0x000fe400078efcff */
[----:B------:R-:W-:Y:S02]  /*0140*/  LEA R17, R17, UR4, 0x1 ;  /* 0x0000000411117c11 */ /* 0x000fe4000f8e08ff */
[----:B------:R-:W-:-:S02]  /*0150*/  LEA.HI R16, R3, R4, RZ, 0x5 ;  /* 0x0000000403107211 */ /* 0x000fc400078f28ff */
[----:B------:R-:W-:Y:S01]  /*0160*/  IADD3 R31, R17, -0xc3, RZ ;  /* 0xffffff3d111f7810 */ /* 0x000fe20007ffe0ff */
[C---:B------:R-:W-:Y:S01]  /*0170*/  VIADD R27, R17.reuse, 0xffffff43 ;  /* 0xffffff43111b7836 */ /* 0x040fe20000000000 */
[C---:B------:R-:W-:Y:S01]  /*0180*/  LOP3.LUT R5, R16.reuse, 0x80, RZ, 0xfc, !PT ;  /* 0x0000008010057812 */ /* 0x040fe200078efcff */
[C---:B------:R-:W-:Y:S01]  /*0190*/  VIADD R13, R17.reuse, 0x1 ;  /* 0x00000001110d7836 */ /* 0x040fe20000000000 */
[----:B------:R-:W-:Y:S01]  /*01a0*/  LOP3.LUT R7, R16, 0xffffff60, RZ, 0xc0, !PT ;  /* 0xffffff6010077812 */ /* 0x000fe200078ec0ff */
[C---:B------:R-:W-:Y:S01]  /*01b0*/  VIADD R11, R17.reuse, 0xffffff40 ;  /* 0xffffff40110b7836 */ /* 0x040fe20000000000 */
[----:B------:R-:W-:Y:S01]  /*01c0*/  SHF.R.S32.HI R5, RZ, 0x5, R5 ;  /* 0x00000005ff057819 */ /* 0x000fe20000011405 */
[----:B------:R-:W-:Y:S02]  /*01d0*/  VIADD R43, R17, 0xffffff3e ;  /* 0xffffff3e112b7836 */ /* 0x000fe40000000000 */
[----:B------:R-:W-:Y:S01]  /*01e0*/  IMAD.IADD R7, R4, 0x1, -R7 ;  /* 0x0000000104077824 */ /* 0x000fe200078e0a07 */
[----:B------:R-:W-:-:S03]  /*01f0*/  LEA.HI R6, R5, R5, RZ, 0x5 ;  /* 0x0000000505067211 */ /* 0x000fc600078f28ff */
[----:B------:R-:W-:Y:S01]  /*0200*/  IMAD R12, R7, 0x6, RZ ;  /* 0x00000006070c7824 */ /* 0x000fe200078e02ff */
[----:B------:R-:W-:-:S03]  /*0210*/  LOP3.LUT R6, R6, 0xffffffe0, RZ, 0xc0, !PT ;  /* 0xffffffe006067812 */ /* 0x000fc600078ec0ff */
[----:B------:R-:W-:Y:S01]  /*0220*/  IMAD R8, R5, 0x180, R12 ;  /* 0x0000018005087824 */ /* 0x000fe200078e020c */
[----:B------:R-:W-:Y:S01]  /*0230*/  IADD3 R10, R5, -R6, RZ ;  /* 0x80000006050a7210 */ /* 0x000fe20007ffe0ff */
[----:B------:R-:W-:Y:S02]  /*0240*/  VIADD R9, R17, 0xffffff41 ;  /* 0xffffff4111097836 */ /* 0x000fe40000000000 */
[--C-:B------:R-:W-:Y:S01]  /*0250*/  IMAD.IADD R15, R11, 0x1, R8.reuse ;  /* 0x000000010b0f7824 */ /* 0x100fe200078e0208 */
[----:B------:R-:W-:Y:S01]  /*0260*/  ISETP.GT.AND P0, PT, R10, RZ, PT ;  /* 0x000000ff0a00720c */ /* 0x000fe20003f04270 */
[----:B------:R-:W-:Y:S01]  /*0270*/  IMAD.IADD R21, R43, 0x1, R8 ;  /* 0x000000012b157824 */ /* 0x000fe200078e0208 */
[----:B------:R-:W-:Y:S02]  /*0280*/  IADD3 R5, R31, R8, RZ ;  /* 0x000000081f057210 */ /* 0x000fe40007ffe0ff */
[----:B------:R-:W-:Y:S01]  /*0290*/  IADD3 R25, R27, R8, RZ ;  /* 0x000000081b197210 */ /* 0x000fe20007ffe0ff */
[----:B------:R-:W-:Y:S01]  /*02a0*/  HFMA2.MMA R6, -RZ, RZ, 0, 0 ;  /* 0x00000000ff067435 */ /* 0x000fe200000001ff */
[----:B------:R-:W-:Y:S01]  /*02b0*/  ISETP.GT.AND P5, PT, R7, RZ, P0 ;  /* 0x000000ff0700720c */ /* 0x000fe200007a4270 */
[----:B----4-:R-:W-:Y:S01]  /*02c0*/  IMAD.WIDE R4, R5, 0x4, R22 ;  /* 0x0000000405047825 */ /* 0x010fe200078e0216 */
[----:B------:R-:W-:-:S02]  /*02d0*/  ISETP.GT.AND P0, PT, R7, -0x1, P0 ;  /* 0xffffffff0700780c */ /* 0x000fc40000704270 */
[----:B------:R-:W-:Y:S01]  /*02e0*/  ISETP.LT.AND P2, PT, R17, 0x3, P5 ;  /* 0x000000031100780c */ /* 0x000fe20002f41270 */
[--C-:B------:R-:W-:Y:S01]  /*02f0*/  IMAD.WIDE R14, R15, 0x4, R22.reuse ;  /* 0x000000040f0e7825 */ /* 0x100fe200078e0216 */
[----:B------:R-:W-:Y:S02]  /*0300*/  ISETP.LT.AND P6, PT, R17, 0x3, P0 ;  /* 0x000000031100780c */ /* 0x000fe400007c1270 */
[----:B------:R-:W-:Y:S01]  /*0310*/  ISETP.LT.AND P5, PT, R13, 0x3, P5 ;  /* 0x000000030d00780c */ /* 0x000fe20002fa1270 */
[----:B------:R-:W-:Y:S01]  /*0320*/  IMAD.WIDE R24, R25, 0x4, R22 ;  /* 0x0000000419187825 */ /* 0x000fe200078e0216 */
[----:B------:R-:W-:-:S03]  /*0330*/  ISETP.LT.AND P0, PT, R13, 0x3, P0 ;  /* 0x000000030d00780c */ /* 0x000fc60000701270 */
[----:B------:R-:W-:Y:S01]  /*0340*/  VIADD R19, R17, 0xffffff44 ;  /* 0xffffff4411137836 */ /* 0x000fe20000000000 */
[----:B------:R-:W-:Y:S01]  /*0350*/  IADD3 R33, R9, R8, RZ ;  /* 0x0000000809217210 */ /* 0x000fe20007ffe0ff */
[----:B------:R-:W-:Y:S02]  /*0360*/  IMAD.WIDE R20, R21, 0x4, R22 ;  /* 0x0000000415147825 */ /* 0x000fe400078e0216 */
[----:B------:R1:W2:Y:S02]  /*0370*/  @P2 LDG.E.EL R29, desc[UR8][R4.64] ;  /* 0x00000008041d2981 */ /* 0x0002a4000c2e1900 */
[----:B------:R-:W-:Y:S02]  /*0380*/  IMAD.IADD R37, R19, 0x1, R8 ;  /* 0x0000000113257824 */ /* 0x000fe400078e0208 */
[----:B------:R3:W4:Y:S01]  /*0390*/  @P6 LDG.E.EL R32, desc[UR8][R14.64] ;  /* 0x000000080e206981 */ /* 0x000722000c2e1900 */
[----:B------:R-:W-:Y:S01]  /*03a0*/  CS2R R34, SRZ ;  /* 0x0000000000227805 */ /* 0x000fe2000001ff00 */
[----:B------:R-:W-:-:S02]  /*03b0*/  IMAD.MOV.U32 R26, RZ, RZ, RZ ;  /* 0x000000ffff1a7224 */ /* 0x000fc400078e00ff */
[----:B------:R5:W4:Y:S01]  /*03c0*/  @P6 LDG.E.EL R41, desc[UR8][R24.64] ;  /* 0x0000000818296981 */ /* 0x000b22000c2e1900 */
[----:B-1----:R-:W-:-:S03]  /*03d0*/  IMAD.WIDE R4, R33, 0x4, R22 ;  /* 0x0000000421047825 */ /* 0x002fc600078e0216 */
[----:B------:R-:W4:Y:S01]  /*03e0*/  @P5 LDG.E.EL R6, desc[UR8][R20.64] ;  /* 0x0000000814065981 */ /* 0x000f22000c2e1900 */
[----:B---3--:R-:W-:-:S03]  /*03f0*/  IMAD.WIDE R14, R37, 0x4, R22 ;  /* 0x00000004250e7825 */ /* 0x008fc600078e0216 */
[----:B------:R1:W3:Y:S04]  /*0400*/  @P0 LDG.E.EL R35, desc[UR8][R4.64] ;  /* 0x0000000804230981 */ /* 0x0002e8000c2e1900 */
[----:B------:R1:W3:Y:S01]  /*0410*/  @P0 LDG.E.EL R26, desc[UR8][R14.64] ;  /* 0x000000080e1a0981 */ /* 0x0002e2000c2e1900 */
[----:B-----5:R-:W-:Y:S02]  /*0420*/  SHF.R.S32.HI R25, RZ, 0x5, R16 ;  /* 0x00000005ff197819 */ /* 0x020fe40000011410 */
[----:B------:R-:W-:Y:S02]  /*0430*/  IADD3 R24, R16, 0xc0, RZ ;  /* 0x000000c010187810 */ /* 0x000fe40007ffe0ff */
[C---:B------:R-:W-:Y:S01]  /*0440*/  LEA.HI R18, R25.reuse, R25, RZ, 0x5 ;  /* 0x0000001919127211 */ /* 0x040fe200078f28ff */
[----:B-1----:R-:W-:Y:S01]  /*0450*/  IMAD R5, R25, 0x180, R12 ;  /* 0x0000018019057824 */ /* 0x002fe200078e020c */
[----:B------:R-:W-:-:S02]  /*0460*/  SHF.R.S32.HI R21, RZ, 0x5, R24 ;  /* 0x00000005ff157819 */ /* 0x000fc40000011418 */
[----:B------:R-:W-:Y:S02]  /*0470*/  LOP3.LUT R18, R18, 0xffffffe0, RZ, 0xc0, !PT ;  /* 0xffffffe012127812 */ /* 0x000fe400078ec0ff */
[C---:B------:R-:W-:Y:S01]  /*0480*/  LEA.HI R20, R21.reuse, R21, RZ, 0x5 ;  /* 0x0000001515147211 */ /* 0x040fe200078f28ff */
[----:B------:R-:W-:Y:S02]  /*0490*/  IMAD R30, R21, 0x180, R12 ;  /* 0x00000180151e7824 */ /* 0x000fe400078e020c */
[----:B------:R-:W-:Y:S01]  /*04a0*/  IMAD.IADD R18, R25, 0x1, -R18 ;  /* 0x0000000119127824 */ /* 0x000fe200078e0a12 */
[----:B------:R-:W-:Y:S01]  /*04b0*/  LOP3.LUT R20, R20, 0xffffffe0, RZ, 0xc0, !PT ;  /* 0xffffffe014147812 */ /* 0x000fe200078ec0ff */
[----:B0-----:R-:W-:Y:S01]  /*04c0*/  IMAD.IADD R15, R31, 0x1, R30 ;  /* 0x000000011f0f7824 */ /* 0x001fe200078e021e */
[----:B------:R-:W-:Y:S02]  /*04d0*/  IADD3 R25, R31, R5, RZ ;  /* 0x000000051f197210 */ /* 0x000fe40007ffe0ff */
[----:B------:R-:W-:Y:S01]  /*04e0*/  ISETP.GT.AND P1, PT, R18, RZ, PT ;  /* 0x000000ff1200720c */ /* 0x000fe20003f24270 */
[----:B------:R-:W-:-:S02]  /*04f0*/  IMAD.IADD R4, R21, 0x1, -R20 ;  /* 0x0000000115047824 */ /* 0x000fc400078e0a14 */
[--C-:B------:R-:W-:Y:S01]  /*0500*/  IMAD.WIDE R24, R25, 0x4, R22.reuse ;  /* 0x0000000419187825 */ /* 0x100fe200078e0216 */
[----:B------:R-:W-:Y:S02]  /*0510*/  ISETP.GT.AND P3, PT, R7, RZ, P1 ;  /* 0x000000ff0700720c */ /* 0x000fe40000f64270 */
[----:B------:R-:W-:Y:S01]  /*0520*/  ISETP.GT.AND P4, PT, R4, RZ, PT ;  /* 0x000000ff0400720c */ /* 0x000fe20003f84270 */
[----:B------:R-:W-:Y:S01]  /*0530*/  IMAD.MOV.U32 R33, RZ, RZ, RZ ;  /* 0x000000ffff217224 */ /* 0x000fe200078e00ff */
[----:B------:R-:W-:Y:S01]  /*0540*/  IADD3 R21, R11, R30, RZ ;  /* 0x0000001e0b157210 */ /* 0x000fe20007ffe0ff */
[----:B------:R-:W-:Y:S01]  /*0550*/  IMAD.WIDE R14, R15, 0x4, R22 ;  /* 0x000000040f0e7825 */ /* 0x000fe200078e0216 */
[----:B------:R-:W-:-:S03]  /*0560*/  CS2R R38, SRZ ;  /* 0x0000000000267805 */ /* 0x000fc6000001ff00 */
[----:B------:R-:W-:Y:S01]  /*0570*/  IMAD.WIDE R20, R21, 0x4, R22 ;  /* 0x0000000415147825 */ /* 0x000fe200078e0216 */
[----:B--2---:R-:W-:Y:S02]  /*0580*/  SEL R29, R29, RZ, P2 ;  /* 0x000000ff1d1d7207 */ /* 0x004fe40001000000 */
[----:B------:R-:W-:Y:S02]  /*0590*/  ISETP.LT.AND P2, PT, R17, 0x3, P3 ;  /* 0x000000031100780c */ /* 0x000fe40001f41270 */
[----:B----4-:R-:W-:Y:S02]  /*05a0*/  SEL R32, R32, RZ, P6 ;  /* 0x000000ff20207207 */ /* 0x010fe40003000000 */
[----:B------:R-:W-:Y:S02]  /*05b0*/  SEL R41, R41, RZ, P6 ;  /* 0x000000ff29297207 */ /* 0x000fe40003000000 */
[----:B------:R-:W-:Y:S02]  /*05c0*/  ISETP.GT.AND P6, PT, R7, RZ, P4 ;  /* 0x000000ff0700720c */ /* 0x000fe400027c4270 */
[----:B------:R-:W-:-:S02]  /*05d0*/  SEL R6, R6, RZ, P5 ;  /* 0x000000ff06067207 */ /* 0x000fc40002800000 */
[----:B------:R-:W-:-:S03]  /*05e0*/  ISETP.LT.AND P5, PT, R17, 0x3, P6 ;  /* 0x000000031100780c */ /* 0x000fc600037a1270 */
[----:B------:R0:W2:Y:S01]  /*05f0*/  @P2 LDG.E.EL R28, desc[UR8][R24.64] ;  /* 0x00000008181c2981 */ /* 0x0000a2000c2e1900 */
[----:B------:R-:W-:Y:S02]  /*0600*/  ISETP.GT.AND P4, PT, R7, -0x1, P4 ;  /* 0xffffffff0700780c */ /* 0x000fe40002784270 */
[----:B---3--:R-:W-:Y:S02]  /*0610*/  SEL R35, R35, RZ, P0 ;  /* 0x000000ff23237207 */ /* 0x008fe40000000000 */
[----:B------:R-:W-:Y:S02]  /*0620*/  SEL R26, R26, RZ, P0 ;  /* 0x000000ff1a1a7207 */ /* 0x000fe40000000000 */
[----:B------:R-:W-:Y:S01]  /*0630*/  ISETP.LT.AND P0, PT, R17, 0x3, P4 ;  /* 0x000000031100780c */ /* 0x000fe20002701270 */
[----:B0-----:R-:W-:Y:S02]  /*0640*/  IMAD.IADD R25, R27, 0x1, R30 ;  /* 0x000000011b197824 */ /* 0x001fe400078e021e */
[----:B------:R0:W3:Y:S02]  /*0650*/  @P5 LDG.E.EL R33, desc[UR8][R14.64] ;  /* 0x000000080e215981 */ /* 0x0000e4000c2e1900 */
[----:B------:R-:W-:-:S08]  /*0660*/  IMAD.WIDE R24, R25, 0x4, R22 ;  /* 0x0000000419187825 */ /* 0x000fd000078e0216 */
[----:B------:R1:W4:Y:S04]  /*0670*/  @P0 LDG.E.EL R39, desc[UR8][R20.64] ;  /* 0x0000000814270981 */ /* 0x000328000c2e1900 */
[----:B------:R5:W4:Y:S01]  /*0680*/  @P0 LDG.E.EL R34, desc[UR8][R24.64] ;  /* 0x0000000818220981 */ /* 0x000b22000c2e1900 */
[----:B------:R-:W-:-:S05]  /*0690*/  VIADD R16, R16, 0x40 ;  /* 0x0000004010107836 */ /* 0x000fca0000000000 */
[----:B------:R-:W-:-:S04]  /*06a0*/  SHF.R.S32.HI R37, RZ, 0x5, R16 ;  /* 0x00000005ff257819 */ /* 0x000fc80000011410 */
[C---:B0-----:R-:W-:Y:S01]  /*06b0*/  LEA.HI R14, R37.reuse, R37, RZ, 0x5 ;  /* 0x00000025250e7211 */ /* 0x041fe200078f28ff */
[----:B------:R-:W-:-:S03]  /*06c0*/  IMAD R12, R37, 0x180, R12 ;  /* 0x00000180250c7824 */ /* 0x000fc600078e020c */
[----:B------:R-:W-:Y:S01]  /*06d0*/  LOP3.LUT R14, R14, 0xffffffe0, RZ, 0xc0, !PT ;  /* 0xffffffe00e0e7812 */ /* 0x000fe200078ec0ff */
[----:B-1----:R-:W-:Y:S01]  /*06e0*/  IMAD.IADD R21, R31, 0x1, R12 ;  /* 0x000000011f157824 */ /* 0x002fe200078e020c */
[----:B------:R-:W-:Y:S02]  /*06f0*/  MOV R31, RZ ;  /* 0x000000ff001f7202 */ /* 0x000fe40000000f00 */
[----:B------:R-:W-:Y:S01]  /*0700*/  IADD3 R16, R37, -R14, RZ ;  /* 0x8000000e25107210 */ /* 0x000fe20007ffe0ff */
[----:B------:R-:W-:Y:S02]  /*0710*/  IMAD.SHL.U32 R14, R2, 0x4, RZ ;  /* 0x00000004020e7824 */ /* 0x000fe400078e00ff */
[----:B------:R-:W-:Y:S01]  /*0720*/  FADD R32, R29, R32 ;  /* 0x000000201d207221 */ /* 0x000fe20000000000 */
[----:B------:R-:W-:Y:S02]  /*0730*/  IMAD.WIDE R20, R21, 0x4, R22 ;  /* 0x0000000415147825 */ /* 0x000fe400078e0216 */
[----:B------:R-:W-:Y:S01]  /*0740*/  LOP3.LUT R15, R14, 0xfc, RZ, 0xc0, !PT ;  /* 0x000000fc0e0f7812 */ /* 0x000fe200078ec0ff */
[----:B------:R-:W-:Y:S01]  /*0750*/  HFMA2.MMA R29, -RZ, RZ, 0, 0 ;  /* 0x00000000ff1d7435 */ /* 0x000fe200000001ff */
[----:B-----5:R-:W-:-:S02]  /*0760*/  IMAD.IADD R25, R43, 0x1, R12 ;  /* 0x000000012b197824 */ /* 0x020fc400078e020c */
[----:B------:R-:W-:Y:S01]  /*0770*/  PRMT R0, R15, 0x6540, R0 ;  /* 0x000065400f007816 */ /* 0x000fe20000000000 */
[----:B------:R-:W-:Y:S01]  /*0780*/  IMAD.IADD R15, R43, 0x1, R5 ;  /* 0x000000012b0f7824 */ /* 0x000fe200078e0205 */
[----:B------:R-:W-:Y:S02]  /*0790*/  ISETP.LT.AND P6, PT, R13, 0x3, P6 ;  /* 0x000000030d00780c */ /* 0x000fe400037c1270 */
[----:B------:R-:W-:Y:S01]  /*07a0*/  CS2R R44, SRZ ;  /* 0x00000000002c7805 */ /* 0x000fe2000001ff00 */
[----:B------:R-:W-:Y:S01]  /*07b0*/  IMAD.WIDE R24, R25, 0x4, R22 ;  /* 0x0000000419187825 */ /* 0x000fe200078e0216 */
[----:B------:R-:W-:-:S03]  /*07c0*/  ISETP.LT.AND P4, PT, R13, 0x3, P4 ;  /* 0x000000030d00780c */ /* 0x000fc60002781270 */
[----:B------:R-:W-:-:S04]  /*07d0*/  IMAD.WIDE R14, R15, 0x4, R22 ;  /* 0x000000040f0e7825 */ /* 0x000fc800078e0216 */
[----:B------:R-:W-:Y:S01]  /*07e0*/  FADD R41, R32, R41 ;  /* 0x0000002920297221 */ /* 0x000fe20000000000 */
[----:B------:R-:W-:Y:S02]  /*07f0*/  MOV R32, RZ ;  /* 0x000000ff00207202 */ /* 0x000fe40000000f00 */
[----:B--2---:R-:W-:Y:S02]  /*0800*/  SEL R27, R28, RZ, P2 ;  /* 0x000000ff1c1b7207 */ /* 0x004fe40001000000 */
[----:B------:R-:W-:Y:S02]  /*0810*/  ISETP.GT.AND P2, PT, R16, RZ, PT ;  /* 0x000000ff1000720c */ /* 0x000fe40003f44270 */
[----:B---3--:R-:W-:Y:S02]  /*0820*/  SEL R28, R33, RZ, P5 ;  /* 0x000000ff211c7207 */ /* 0x008fe40002800000 */
[----:B------:R-:W-:Y:S01]  /*0830*/  ISETP.GT.AND P5, PT, R7, RZ, P2 ;  /* 0x000000ff0700720c */ /* 0x000fe200017a4270 */
[----:B------:R-:W-:Y:S01]  /*0840*/  VIADD R33, R17, 0x1 ;  /* 0x0000000111217836 */ /* 0x000fe20000000000 */
[----:B----4-:R-:W-:-:S02]  /*0850*/  SEL R39, R39, RZ, P0 ;  /* 0x000000ff27277207 */ /* 0x010fc40000000000 */
[----:B------:R-:W-:Y:S02]  /*0860*/  SEL R37, R34, RZ, P0 ;  /* 0x000000ff22257207 */ /* 0x000fe40000000000 */
[----:B------:R-:W-:Y:S02]  /*0870*/  ISETP.LT.AND P0, PT, R17, 0x3, P5 ;  /* 0x000000031100780c */ /* 0x000fe40002f01270 */
[C---:B------:R-:W-:Y:S02]  /*0880*/  ISETP.LT.AND P3, PT, R33.reuse, 0x3, P3 ;  /* 0x000000032100780c */ /* 0x040fe40001f61270 */
[----:B------:R-:W-:-:S09]  /*0890*/  ISETP.LT.AND P5, PT, R33, 0x3, P5 ;  /* 0x000000032100780c */ /* 0x000fd20002fa1270 */
[----:B------:R0:W2:Y:S04]  /*08a0*/  @P0 LDG.E.EL R31, desc[UR8][R20.64] ;  /* 0x00000008141f0981 */ /* 0x0000a8000c2e1900 */
[----:B------:R1:W3:Y:S04]  /*08b0*/  @P3 LDG.E.EL R29, desc[UR8][R14.64] ;  /* 0x000000080e1d3981 */ /* 0x0002e8000c2e1900 */
[----:B------:R4:W5:Y:S01]  /*08c0*/  @P5 LDG.E.EL R44, desc[UR8][R24.64] ;  /* 0x00000008182c5981 */ /* 0x000962000c2e1900 */
[----:B0-----:R-:W-:Y:S02]  /*08d0*/  IMAD.IADD R21, R43, 0x1, R30 ;  /* 0x000000012b157824 */ /* 0x001fe400078e021e */
[----:B------:R-:W-:-:S02]  /*08e0*/  FADD R43, R6, R35 ;  /* 0x00000023062b7221 */ /* 0x000fc40000000000 */
[----:B------:R-:W-:Y:S01]  /*08f0*/  IMAD.WIDE R20, R21, 0x4, R22 ;  /* 0x0000000415147825 */ /* 0x000fe200078e0216 */
[----:B------:R-:W-:-:S03]  /*0900*/  CS2R R34, SRZ ;  /* 0x0000000000227805 */ /* 0x000fc6000001ff00 */
[--C-:B-1----:R-:W-:Y:S01]  /*0910*/  IMAD.IADD R15, R9, 0x1, R30.reuse ;  /* 0x00000001090f7824 */ /* 0x102fe200078e021e */
[----:B------:R-:W2:Y:S01]  /*0920*/  @P6 LDG.E.EL R32, desc[UR8][R20.64] ;  /* 0x0000000814206981 */ /* 0x000ea2000c2e1900 */
[----:B----4-:R-:W-:Y:S02]  /*0930*/  IMAD.IADD R25, R19, 0x1, R30 ;  /* 0x0000000113197824 */ /* 0x010fe400078e021e */
[----:B------:R-:W-:-:S04]  /*0940*/  IMAD.WIDE R14, R15, 0x4, R22 ;  /* 0x000000040f0e7825 */ /* 0x000fc800078e0216 */
[----:B------:R-:W-:Y:S01]  /*0950*/  IMAD.WIDE R24, R25, 0x4, R22 ;  /* 0x0000000419187825 */ /* 0x000fe200078e0216 */
[----:B------:R0:W4:Y:S04]  /*0960*/  @P4 LDG.E.EL R34, desc[UR8][R14.64] ;  /* 0x000000080e224981 */ /* 0x000128000c2e1900 */
[----:B------:R1:W3:Y:S01]  /*0970*/  @P4 LDG.E.EL R35, desc[UR8][R24.64] ;  /* 0x0000000818234981 */ /* 0x0002e2000c2e1900 */
[C---:B------:R-:W-:Y:S01]  /*0980*/  ISETP.GT.AND P1, PT, R7.reuse, -0x1, P1 ;  /* 0xffffffff0700780c */ /* 0x040fe20000f24270 */
[----:B------:R-:W-:Y:S01]  /*0990*/  FADD R28, R28, R39 ;  /* 0x000000271c1c7221 */ /* 0x000fe20000000000 */
[----:B------:R-:W-:Y:S01]  /*09a0*/  IADD3 R36, R17, -0xbd, RZ ;  /* 0xffffff4311247810 */ /* 0x000fe20007ffe0ff */
[----:B------:R-:W-:Y:S01]  /*09b0*/  IMAD.MOV.U32 R6, RZ, RZ, RZ ;  /* 0x000000ffff067224 */ /* 0x000fe200078e00ff */
[----:B------:R-:W-:Y:S01]  /*09c0*/  ISETP.GT.AND P2, PT, R7, -0x1, P2 ;  /* 0xffffffff0700780c */ /* 0x000fe20001744270 */
[----:B------:R-:W-:Y:S01]  /*09d0*/  FADD R26, R43, R26 ;  /* 0x0000001a2b1a7221 */ /* 0x000fe20000000000 */
[----:B0-----:R-:W-:Y:S01]  /*09e0*/  IADD3 R15, R11, R5, RZ ;  /* 0x000000050b0f7210 */ /* 0x001fe20007ffe0ff */
[----:B------:R-:W-:-:S02]  /*09f0*/  IMAD.IADD R21, R36, 0x1, R5 ;  /* 0x0000000124157824 */ /* 0x000fc400078e0205 */
[----:B------:R-:W-:Y:S01]  /*0a00*/  FADD R37, R28, R37 ;  /* 0x000000251c257221 */ /* 0x000fe20000000000 */
[----:B------:R-:W-:Y:S01]  /*0a10*/  IMAD.MOV.U32 R19, RZ, RZ, RZ ;  /* 0x000000ffff137224 */ /* 0x000fe200078e00ff */
[----:B------:R-:W-:Y:S01]  /*0a20*/  HFMA2.MMA R28, -RZ, RZ, 0, 0 ;  /* 0x00000000ff1c7435 */ /* 0x000fe200000001ff */
[----:B------:R-:W-:-:S04]  /*0a30*/  IMAD.WIDE R20, R21, 0x4, R22 ;  /* 0x0000000415147825 */ /* 0x000fc800078e0216 */
[----:B------:R-:W-:-:S04]  /*0a40*/  IMAD.WIDE R14, R15, 0x4, R22 ;  /* 0x000000040f0e7825 */ /* 0x000fc800078e0216 */
[----:B-1----:R-:W-:-:S04]  /*0a50*/  IMAD.IADD R25, R36, 0x1, R12 ;  /* 0x0000000124197824 */ /* 0x002fc800078e020c */
[----:B------:R-:W-:Y:S01]  /*0a60*/  IMAD.WIDE R24, R25, 0x4, R22 ;  /* 0x0000000419187825 */ /* 0x000fe200078e0216 */
[----:B--2---:R-:W-:Y:S02]  /*0a70*/  SEL R32, R32, RZ, P6 ;  /* 0x000000ff20207207 */ /* 0x004fe40003000000 */
[----:B------:R-:W-:Y:S02]  /*0a80*/  ISETP.LT.AND P6, PT, R17, 0x3, P1 ;  /* 0x000000031100780c */ /* 0x000fe40000fc1270 */
[----:B----4-:R-:W-:Y:S02]  /*0a90*/  SEL R39, R34, RZ, P4 ;  /* 0x000000ff22277207 */ /* 0x010fe40002000000 */
[----:B---3--:R-:W-:Y:S02]  /*0aa0*/  SEL R35, R35, RZ, P4 ;  /* 0x000000ff23237207 */ /* 0x008fe40002000000 */
[----:B------:R-:W-:-:S07]  /*0ab0*/  ISETP.LT.AND P4, PT, R17, 0x3, P2 ;  /* 0x000000031100780c */ /* 0x000fce0001781270 */
[----:B------:R0:W2:Y:S01]  /*0ac0*/  @P6 LDG.E.EL R6, desc[UR8][R20.64] ;  /* 0x0000000814066981 */ /* 0x0000a2000c2e1900 */
[C---:B------:R-:W-:Y:S02]  /*0ad0*/  ISETP.LT.AND P1, PT, R33.reuse, 0x3, P1 ;  /* 0x000000032100780c */ /* 0x040fe40000f21270 */
[----:B------:R-:W-:Y:S01]  /*0ae0*/  ISETP.LT.AND P2, PT, R33, 0x3, P2 ;  /* 0x000000032100780c */ /* 0x000fe20001741270 */
[----:B------:R1:W3:Y:S01]  /*0af0*/  @P6 LDG.E.EL R19, desc[UR8][R14.64] ;  /* 0x000000080e136981 */ /* 0x0002e2000c2e1900 */
[----:B------:R-:W-:Y:S02]  /*0b00*/  VIADD R33, R17, 0xffffff44 ;  /* 0xffffff4411217836 */ /* 0x000fe40000000000 */
[----:B0-----:R-:W-:Y:S01]  /*0b10*/  IMAD.IADD R21, R11, 0x1, R12 ;  /* 0x000000010b157824 */ /* 0x001fe200078e020c */
[----:B------:R0:W4:Y:S01]  /*0b20*/  @P4 LDG.E.EL R28, desc[UR8][R24.64] ;  /* 0x00000008181c4981 */ /* 0x000122000c2e1900 */
[----:B------:R-:W-:Y:S02]  /*0b30*/  FADD R42, R32, R39 ;  /* 0x00000027202a7221 */ /* 0x000fe40000000000 */
[----:B-1----:R-:W-:Y:S01]  /*0b40*/  IMAD.WIDE R14, R21, 0x4, R22 ;  /* 0x00000004150e7825 */ /* 0x002fe200078e0216 */
[----:B------:R-:W-:-:S03]  /*0b50*/  IADD3 R21, R9, R5, RZ ;  /* 0x0000000509157210 */ /* 0x000fc60007ffe0ff */
[----:B------:R-:W-:Y:S01]  /*0b60*/  IMAD.MOV.U32 R11, RZ, RZ, RZ ;  /* 0x000000ffff0b7224 */ /* 0x000fe200078e00ff */
[----:B0-----:R-:W-:Y:S01]  /*0b70*/  IADD3 R25, R33, R5, RZ ;  /* 0x0000000521197210 */ /* 0x001fe20007ffe0ff */
[----:B------:R-:W-:-:S04]  /*0b80*/  IMAD.MOV.U32 R32, RZ, RZ, RZ ;  /* 0x000000ffff207224 */ /* 0x000fc800078e00ff */
[----:B------:R0:W4:Y:S01]  /*0b90*/  @P4 LDG.E.EL R11, desc[UR8][R14.64] ;  /* 0x000000080e0b4981 */ /* 0x000122000c2e1900 */
[----:B------:R-:W-:-:S04]  /*0ba0*/  IMAD.WIDE R20, R21, 0x4, R22 ;  /* 0x0000000415147825 */ /* 0x000fc800078e0216 */
[----:B------:R-:W-:Y:S01]  /*0bb0*/  IMAD.WIDE R24, R25, 0x4, R22 ;  /* 0x0000000419187825 */ /* 0x000fe200078e0216 */
[----:B------:R1:W4:Y:S03]  /*0bc0*/  @P1 LDG.E.EL R32, desc[UR8][R20.64] ;  /* 0x0000000814201981 */ /* 0x000326000c2e1900 */
[----:B------:R-:W-:Y:S01]  /*0bd0*/  FADD R42, R42, R35 ;  /* 0x000000232a2a7221 */ /* 0x000fe20000000000 */
[----:B------:R-:W4:Y:S01]  /*0be0*/  @P1 LDG.E.EL R45, desc[UR8][R24.64] ;  /* 0x00000008182d1981 */ /* 0x000f22000c2e1900 */
[----:B0-----:R-:W-:-:S04]  /*0bf0*/  IMAD.IADD R15, R33, 0x1, R12 ;  /* 0x00000001210f7824 */ /* 0x001fc800078e020c */
[----:B------:R-:W-:-:S04]  /*0c00*/  IMAD.WIDE R14, R15, 0x4, R22 ;  /* 0x000000040f0e7825 */ /* 0x000fc800078e0216 */
[----:B-1----:R-:W-:Y:S01]  /*0c10*/  IMAD.IADD R21, R9, 0x1, R12 ;  /* 0x0000000109157824 */ /* 0x002fe200078e020c */
[----:B------:R-:W-:Y:S01]  /*0c20*/  MOV R9, RZ ;  /* 0x000000ff00097202 */ /* 0x000fe20000000f00 */
[----:B------:R0:W4:Y:S02]  /*0c30*/  @P2 LDG.E.EL R38, desc[UR8][R14.64] ;  /* 0x000000080e262981 */ /* 0x000124000c2e1900 */
[----:B------:R-:W-:-:S05]  /*0c40*/  IMAD.WIDE R20, R21, 0x4, R22 ;  /* 0x0000000415147825 */ /* 0x000fca00078e0216 */
[----:B------:R1:W4:Y:S01]  /*0c50*/  @P2 LDG.E.EL R9, desc[UR8][R20.64] ;  /* 0x0000000814092981 */ /* 0x000322000c2e1900 */
[----:B------:R-:W-:Y:S01]  /*0c60*/  SEL R35, R31, RZ, P0 ;  /* 0x000000ff1f237207 */ /* 0x000fe20000000000 */
[----:B------:R-:W-:Y:S01]  /*0c70*/  VIADD R31, R17, 0xfffffffd ;  /* 0xfffffffd111f7836 */ /* 0x000fe20000000000 */
[----:B------:R-:W-:Y:S01]  /*0c80*/  ISETP.GT.AND P0, PT, R7, RZ, PT ;  /* 0x000000ff0700720c */ /* 0x000fe20003f04270 */
[----:B------:R-:W-:Y:S01]  /*0c90*/  HFMA2.MMA R36, -RZ, RZ, 0, 0 ;  /* 0x00000000ff247435 */ /* 0x000fe200000001ff */
[----:B-----5:R-:W-:Y:S01]  /*0ca0*/  SEL R44, R44, RZ, P5 ;  /* 0x000000ff2c2c7207 */ /* 0x020fe20002800000 */
[----:B0-----:R-:W-:Y:S01]  /*0cb0*/  IMAD.IADD R15, R31, 0x1, R8 ;  /* 0x000000011f0f7824 */ /* 0x001fe200078e0208 */
[----:B------:R-:W-:-:S03]  /*0cc0*/  ISETP.GT.AND P5, PT, R4, -0x1, P0 ;  /* 0xffffffff0400780c */ /* 0x000fc600007a4270 */
[----:B------:R-:W-:-:S04]  /*0cd0*/  IMAD.WIDE R14, R15, 0x4, R22 ;  /* 0x000000040f0e7825 */ /* 0x000fc800078e0216 */
[----:B-1----:R-:W-:Y:S01]  /*0ce0*/  IMAD.IADD R21, R31, 0x1, R30 ;  /* 0x000000011f157824 */ /* 0x002fe200078e021e */
[----:B------:R-:W-:-:S05]  /*0cf0*/  IADD3 R25, R5, R31, RZ ;  /* 0x0000001f05197210 */ /* 0x000fca0007ffe0ff */
[----:B------:R-:W-:Y:S01]  /*0d00*/  IMAD.WIDE R24, R25, 0x4, R22 ;  /* 0x0000000419187825 */ /* 0x000fe200078e0216 */
[----:B------:R-:W-:Y:S02]  /*0d10*/  MOV R33, RZ ;  /* 0x000000ff00217202 */ /* 0x000fe40000000f00 */
[----:B------:R-:W-:Y:S02]  /*0d20*/  IADD3 R39, R17, R12, RZ ;  /* 0x0000000c11277210 */ /* 0x000fe40007ffe0ff */
[----:B--2---:R-:W-:Y:S02]  /*0d30*/  SEL R6, R6, RZ, P6 ;  /* 0x000000ff06067207 */ /* 0x004fe40003000000 */
[----:B---3--:R-:W-:Y:S02]  /*0d40*/  SEL R34, R19, RZ, P6 ;  /* 0x000000ff13227207 */ /* 0x008fe40003000000 */
[----:B------:R-:W-:Y:S02]  /*0d50*/  SEL R19, R29, RZ, P3 ;  /* 0x000000ff1d137207 */ /* 0x000fe40001800000 */
[----:B------:R-:W-:Y:S01]  /*0d60*/  ISETP.GT.AND P3, PT, R10, -0x1, P0 ;  /* 0xffffffff0a00780c */ /* 0x000fe20000764270 */
[----:B------:R-:W-:-:S03]  /*0d70*/  FADD R27, R27, R34 ;  /* 0x000000221b1b7221 */ /* 0x000fc60000000000 */
[----:B------:R-:W-:Y:S01]  /*0d80*/  ISETP.LT.AND P6, PT, R17, 0x3, P3 ;  /* 0x000000031100780c */ /* 0x000fe20001fc1270 */
[----:B------:R-:W-:Y:S01]  /*0d90*/  FADD R29, R27, R6 ;  /* 0x000000061b1d7221 */ /* 0x000fe20000000000 */
[----:B------:R-:W-:Y:S02]  /*0da0*/  P2R R43, PR, RZ, 0x8 ;  /* 0x00000008ff2b7803 */ /* 0x000fe40000000000 */
[----:B------:R-:W-:Y:S02]  /*0db0*/  ISETP.LT.AND P3, PT, R17, 0x3, P5 ;  /* 0x000000031100780c */ /* 0x000fe40002f61270 */
[----:B------:R-:W-:Y:S02]  /*0dc0*/  P2R R6, PR, RZ, 0x40 ;  /* 0x00000040ff067803 */ /* 0x000fe40000000000 */
[----:B----4-:R-:W-:-:S05]  /*0dd0*/  SEL R20, R11, RZ, P4 ;  /* 0x000000ff0b147207 */ /* 0x010fca0002000000 */
[----:B------:R0:W2:Y:S01]  /*0de0*/  @P6 LDG.E.EL R36, desc[UR8][R14.64] ;  /* 0x000000080e246981 */ /* 0x0000a2000c2e1900 */
[----:B------:R-:W-:Y:S01]  /*0df0*/  IMAD.MOV.U32 R11, RZ, RZ, RZ ;  /* 0x000000ffff0b7224 */ /* 0x000fe200078e00ff */
[----:B------:R-:W-:Y:S01]  /*0e00*/  SEL R28, R28, RZ, P4 ;  /* 0x000000ff1c1c7207 */ /* 0x000fe20002000000 */
[----:B------:R-:W-:Y:S01]  /*0e10*/  FADD R35, R35, R20 ;  /* 0x0000001423237221 */ /* 0x000fe20000000000 */
[----:B------:R-:W-:Y:S01]  /*0e20*/  SEL R32, R32, RZ, P1 ;  /* 0x000000ff20207207 */ /* 0x000fe20000800000 */
[----:B------:R-:W-:Y:S01]  /*0e30*/  IMAD.WIDE R20, R21, 0x4, R22 ;  /* 0x0000000415147825 */ /* 0x000fe200078e0216 */
[----:B------:R-:W-:Y:S02]  /*0e40*/  SEL R45, R45, RZ, P1 ;  /* 0x000000ff2d2d7207 */ /* 0x000fe40000800000 */
[----:B------:R-:W-:Y:S02]  /*0e50*/  ISETP.GT.AND P1, PT, R18, -0x1, P0 ;  /* 0xffffffff1200780c */ /* 0x000fe40000724270 */
[----:B------:R1:W3:Y:S01]  /*0e60*/  @P3 LDG.E.EL R11, desc[UR8][R20.64] ;  /* 0x00000008140b3981 */ /* 0x0002e2000c2e1900 */
[----:B0-----:R-:W-:-:S02]  /*0e70*/  P2R R14, PR, RZ, 0x8 ;  /* 0x00000008ff0e7803 */ /* 0x001fc40000000000 */
[----:B------:R-:W-:Y:S01]  /*0e80*/  ISETP.LT.AND P6, PT, R17, 0x3, P1 ;  /* 0x000000031100780c */ /* 0x000fe20000fc1270 */
[----:B------:R-:W-:Y:S01]  /*0e90*/  IMAD.MOV.U32 R27, RZ, RZ, RZ ;  /* 0x000000ffff1b7224 */ /* 0x000fe200078e00ff */
[----:B------:R-:W-:Y:S02]  /*0ea0*/  ISETP.GT.AND P0, PT, R16, -0x1, P0 ;  /* 0xffffffff1000780c */ /* 0x000fe40000704270 */
[----:B------:R-:W-:Y:S02]  /*0eb0*/  ISETP.LT.AND P3, PT, R13, 0x3, P1 ;  /* 0x000000030d00780c */ /* 0x000fe40000f61270 */
[----:B------:R-:W-:Y:S01]  /*0ec0*/  SEL R38, R38, RZ, P2 ;  /* 0x000000ff26267207 */ /* 0x000fe20001000000 */
[----:B-1----:R-:W-:Y:S01]  /*0ed0*/  IMAD.IADD R21, R12, 0x1, R31 ;  /* 0x000000010c157824 */ /* 0x002fe200078e021f */
[----:B------:R-:W-:Y:S02]  /*0ee0*/  LOP3.LUT R31, R18, R7, RZ, 0xfc, !PT ;  /* 0x00000007121f7212 */ /* 0x000fe400078efcff */
[----:B------:R-:W-:-:S03]  /*0ef0*/  SEL R9, R9, RZ, P2 ;  /* 0x000000ff09097207 */ /* 0x000fc60001000000 */
[----:B------:R0:W4:Y:S01]  /*0f00*/  @P6 LDG.E.EL R27, desc[UR8][R24.64] ;  /* 0x00000008181b6981 */ /* 0x000122000c2e1900 */
[----:B------:R-:W-:Y:S02]  /*0f10*/  ISETP.LT.AND P2, PT, R13, 0x3, P0 ;  /* 0x000000030d00780c */ /* 0x000fe40000741270 */
[----:B------:R-:W-:Y:S02]  /*0f20*/  P2R R13, PR, RZ, 0x8 ;  /* 0x00000008ff0d7803 */ /* 0x000fe40000000000 */
[----:B------:R-:W-:Y:S01]  /*0f30*/  ISETP.LT.AND P3, PT, R17, 0x3, P0 ;  /* 0x000000031100780c */ /* 0x000fe20000761270 */
[----:B------:R-:W-:Y:S01]  /*0f40*/  FADD R32, R19, R32 ;  /* 0x0000002013207221 */ /* 0x000fe20000000000 */
[----:B------:R-:W-:Y:S02]  /*0f50*/  ISETP.GT.AND P4, PT, R31, -0x1, PT ;  /* 0xffffffff1f00780c */ /* 0x000fe40003f84270 */
[----:B------:R-:W-:Y:S01]  /*0f60*/  P2R R15, PR, RZ, 0x20 ;  /* 0x00000020ff0f7803 */ /* 0x000fe20000000000 */
[----:B------:R-:W-:Y:S01]  /*0f70*/  FADD R45, R32, R45 ;  /* 0x0000002d202d7221 */ /* 0x000fe20000000000 */
[----:B------:R-:W-:-:S02]  /*0f80*/  P2R R34, PR, RZ, 0x4 ;  /* 0x00000004ff227803 */ /* 0x000fc40000000000 */
[----:B------:R-:W-:Y:S01]  /*0f90*/  ISETP.LT.AND P5, PT, R17, 0x3, P4 ;  /* 0x000000031100780c */ /* 0x000fe200027a1270 */
[----:B------:R-:W-:Y:S01]  /*0fa0*/  IMAD.WIDE R20, R21, 0x4, R22 ;  /* 0x0000000415147825 */ /* 0x000fe200078e0216 */
[----:B------:R-:W-:Y:S02]  /*0fb0*/  LOP3.LUT R32, R7, R16, RZ, 0xfc, !PT ;  /* 0x0000001007207212 */ /* 0x000fe400078efcff */
[C---:B------:R-:W-:Y:S01]  /*0fc0*/  ISETP.GE.AND P2, PT, R17.reuse, 0x3, PT ;  /* 0x000000031100780c */ /* 0x040fe20003f46270 */
[----:B0-----:R-:W-:Y:S01]  /*0fd0*/  IMAD.IADD R25, R17, 0x1, R5 ;  /* 0x0000000111197824 */ /* 0x001fe200078e0205 */
[----:B------:R0:W5:Y:S02]  /*0fe0*/  @P3 LDG.E.EL R33, desc[UR8][R20.64] ;  /* 0x0000000814213981 */ /* 0x000164000c2e1900 */
[----:B------:R-:W-:Y:S01]  /*0ff0*/  ISETP.GT.AND P0, PT, R32, -0x1, !P2 ;  /* 0xffffffff2000780c */ /* 0x000fe20005704270 */
[----:B------:R-:W-:Y:S02]  /*1000*/  IMAD.MOV.U32 R19, RZ, RZ, RZ ;  /* 0x000000ffff137224 */ /* 0x000fe400078e00ff */
[----:B------:R-:W-:-:S04]  /*1010*/  IMAD.WIDE R24, R25, 0x4, R22 ;  /* 0x0000000419187825 */ /* 0x000fc800078e0216 */
[----:B------:R-:W-:Y:S01]  /*1020*/  FADD R35, R35, R28 ;  /* 0x0000001c23237221 */ /* 0x000fe20000000000 */
[----:B0-----:R-:W-:Y:S01]  /*1030*/  IMAD.WIDE R20, R39, 0x4, R22 ;  /* 0x0000000427147825 */ /* 0x001fe200078e0216 */
[----:B------:R0:W5:Y:S03]  /*1040*/  @P5 LDG.E.EL R19, desc[UR8][R24.64] ;  /* 0x0000000818135981 */ /* 0x000166000c2e1900 */
[----:B------:R-:W-:Y:S02]  /*1050*/  VIADD R39, R17, 0x3 ;  /* 0x0000000311277836 */ /* 0x000fe40000000000 */
[----:B------:R-:W-:Y:S01]  /*1060*/  FADD R9, R44, R9 ;  /* 0x000000092c097221 */ /* 0x000fe20000000000 */
[----:B------:R-:W-:Y:S02]  /*1070*/  IMAD.MOV.U32 R28, RZ, RZ, RZ ;  /* 0x000000ffff1c7224 */ /* 0x000fe400078e00ff */
[----:B0-----:R-:W-:Y:S01]  /*1080*/  IADD3 R25, R5, R39, RZ ;  /* 0x0000002705197210 */ /* 0x001fe20007ffe0ff */
[----:B------:R-:W-:-:S03]  /*1090*/  FADD R38, R9, R38 ;  /* 0x0000002609267221 */ /* 0x000fc60000000000 */
[----:B------:R-:W5:Y:S01]  /*10a0*/  @P0 LDG.E.EL R28, desc[UR8][R20.64] ;  /* 0x00000008141c0981 */ /* 0x000f62000c2e1900 */
[----:B------:R-:W-:Y:S02]  /*10b0*/  IMAD.MOV.U32 R9, RZ, RZ, RZ ;  /* 0x000000ffff097224 */ /* 0x000fe400078e00ff */
[----:B------:R-:W-:-:S05]  /*10c0*/  IMAD.WIDE R24, R25, 0x4, R22 ;  /* 0x0000000419187825 */ /* 0x000fca00078e0216 */
[----:B------:R0:W5:Y:S01]  /*10d0*/  @P5 LDG.E.EL R9, desc[UR8][R24.64] ;  /* 0x0000000818095981 */ /* 0x000162000c2e1900 */
[----:B------:R-:W-:Y:S02]  /*10e0*/  ISETP.NE.AND P1, PT, R6, RZ, PT ;  /* 0x000000ff0600720c */ /* 0x000fe40003f25270 */
[----:B------:R-:W-:Y:S02]  /*10f0*/  P2R R31, PR, RZ, 0x20 ;  /* 0x00000020ff1f7803 */ /* 0x000fe40000000000 */
[----:B------:R-:W-:Y:S01]  /*1100*/  ISETP.NE.AND P5, PT, R15, RZ, PT ;  /* 0x000000ff0f00720c */ /* 0x000fe20003fa5270 */
[----:B------:R-:W-:Y:S01]  /*1110*/  HFMA2.MMA R15, -RZ, RZ, 0, 0 ;  /* 0x00000000ff0f7435 */ /* 0x000fe200000001ff */
[----:B0-----:R-:W-:-:S04]  /*1120*/  IMAD.IADD R25, R8, 0x1, R39 ;  /* 0x0000000108197824 */ /* 0x001fc800078e0227 */
[----:B------:R-:W-:Y:S01]  /*1130*/  IMAD.WIDE R24, R25, 0x4, R22 ;  /* 0x0000000419187825 */ /* 0x000fe200078e0216 */
[----:B------:R-:W-:Y:S02]  /*1140*/  P2R R40, PR, RZ, 0x8 ;  /* 0x00000008ff287803 */ /* 0x000fe40000000000 */
[----:B--2---:R-:W-:Y:S02]  /*1150*/  SEL R36, R36, RZ, P1 ;  /* 0x000000ff24247207 */ /* 0x004fe40000800000 */
[----:B------:R-:W-:-:S03]  /*1160*/  ISETP.LT.AND P1, PT, R17, 0x3, P5 ;  /* 0x000000031100780c */ /* 0x000fc60002f21270 */
[----:B------:R-:W-:Y:S01]  /*1170*/  FADD R36, R41, R36 ;  /* 0x0000002429247221 */ /* 0x000fe20000000000 */
[----:B------:R-:W-:Y:S01]  /*1180*/  IMAD.IADD R41, R12, 0x1, R39 ;  /* 0x000000010c297824 */ /* 0x000fe200078e0227 */
[----:B---3--:R-:W-:-:S03]  /*1190*/  SEL R11, R11, RZ, P1 ;  /* 0x000000ff0b0b7207 */ /* 0x008fc60000800000 */
[----:B------:R-:W-:Y:S01]  /*11a0*/  IMAD.WIDE R20, R41, 0x4, R22 ;  /* 0x0000000429147825 */ /* 0x000fe200078e0216 */
[----:B----4-:R-:W-:-:S03]  /*11b0*/  SEL R44, R27, RZ, P6 ;  /* 0x000000ff1b2c7207 */ /* 0x010fc60003000000 */
[----:B------:R-:W-:Y:S01]  /*11c0*/  FADD R37, R37, R11 ;  /* 0x0000000b25257221 */ /* 0x000fe20000000000 */
[----:B------:R5:W2:Y:S01]  /*11d0*/  @P0 LDG.E.EL R15, desc[UR8][R20.64] ;  /* 0x00000008140f0981 */ /* 0x000aa2000c2e1900 */
[----:B------:R-:W-:Y:S01]  /*11e0*/  FADD R29, R29, R44 ;  /* 0x0000002c1d1d7221 */ /* 0x000fe20000000000 */
[----:B------:R-:W-:-:S04]  /*11f0*/  LOP3.LUT R44, R7, R10, RZ, 0xfc, !PT ;  /* 0x0000000a072c7212 */ /* 0x000fc800078efcff */
[----:B------:R-:W-:Y:S02]  /*1200*/  ISETP.GT.AND P1, PT, R44, -0x1, !P2 ;  /* 0xffffffff2c00780c */ /* 0x000fe40005724270 */
[----:B------:R-:W-:Y:S02]  /*1210*/  P2R R27, PR, RZ, 0x40 ;  /* 0x00000040ff1b7803 */ /* 0x000fe40000000000 */
[----:B------:R-:W-:Y:S01]  /*1220*/  ISETP.LT.AND P6, PT, R17, 0x3, P4 ;  /* 0x000000031100780c */ /* 0x000fe200027c1270 */
[----:B------:R-:W-:Y:S01]  /*1230*/  IMAD.MOV.U32 R11, RZ, RZ, RZ ;  /* 0x000000ffff0b7224 */ /* 0x000fe200078e00ff */
[----:B------:R-:W-:Y:S02]  /*1240*/  LOP3.LUT R41, R7, R4, RZ, 0xfc, !PT ;  /* 0x0000000407297212 */ /* 0x000fe400078efcff */
[----:B-----5:R-:W-:Y:S02]  /*1250*/  SEL R20, R33, RZ, P3 ;  /* 0x000000ff21147207 */ /* 0x020fe40001800000 */
[----:B------:R-:W-:-:S03]  /*1260*/  ISETP.GT.AND P2, PT, R41, -0x1, !P2 ;  /* 0xffffffff2900780c */ /* 0x000fc60005744270 */
[----:B------:R0:W3:Y:S01]  /*1270*/  @P1 LDG.E.EL R11, desc[UR8][R24.64] ;  /* 0x00000008180b1981 */ /* 0x0000e2000c2e1900 */
[----:B------:R-:W-:Y:S01]  /*1280*/  FADD R33, R35, R20 ;  /* 0x0000001423217221 */ /* 0x000fe20000000000 */
[----:B------:R-:W-:Y:S02]  /*1290*/  SEL R19, R19, RZ, P6 ;  /* 0x000000ff13137207 */ /* 0x000fe40003000000 */
[----:B------:R-:W-:-:S03]  /*12a0*/  ISETP.NE.AND P3, PT, R43, RZ, PT ;  /* 0x000000ff2b00720c */ /* 0x000fc60003f65270 */
[----:B0-----:R-:W-:Y:S01]  /*12b0*/  FADD R24, R29, R19 ;  /* 0x000000131d187221 */ /* 0x001fe20000000000 */
[----:B------:R-:W-:Y:S01]  /*12c0*/  VIADD R29, R17, 0x1 ;  /* 0x00000001111d7836 */ /* 0x000fe20000000000 */
[----:B------:R-:W-:Y:S02]  /*12d0*/  IADD3 R21, R30, R39, RZ ;  /* 0x000000271e157210 */ /* 0x000fe40007ffe0ff */
[----:B------:R-:W-:Y:S01]  /*12e0*/  SEL R28, R28, RZ, P0 ;  /* 0x000000ff1c1c7207 */ /* 0x000fe20000000000 */
[----:B------:R-:W-:-:S04]  /*12f0*/  IMAD.MOV.U32 R35, RZ, RZ, RZ ;  /* 0x000000ffff237224 */ /* 0x000fc800078e00ff */
[----:B------:R-:W-:Y:S01]  /*1300*/  FADD R19, R33, R28 ;  /* 0x0000001c21137221 */ /* 0x000fe20000000000 */
[----:B------:R-:W-:Y:S02]  /*1310*/  IADD3 R33, R17, -0x2, RZ ;  /* 0xfffffffe11217810 */ /* 0x000fe40007ffe0ff */
[----:B------:R-:W-:Y:S01]  /*1320*/  SEL R9, R9, RZ, P6 ;  /* 0x000000ff09097207 */ /* 0x000fe20003000000 */
[----:B------:R-:W-:Y:S01]  /*1330*/  IMAD.WIDE R20, R21, 0x4, R22 ;  /* 0x0000000415147825 */ /* 0x000fe200078e0216 */
[----:B------:R-:W-:-:S03]  /*1340*/  ISETP.LT.AND P6, PT, R29, 0x3, P3 ;  /* 0x000000031d00780c */ /* 0x000fc60001fc1270 */
[----:B------:R-:W-:Y:S01]  /*1350*/  IMAD.IADD R25, R33, 0x1, R8 ;  /* 0x0000000121197824 */ /* 0x000fe200078e0208 */
[----:B------:R0:W4:Y:S01]  /*1360*/  @P2 LDG.E.EL R35, desc[UR8][R20.64] ;  /* 0x0000000814232981 */ /* 0x000122000c2e1900 */
[----:B------:R-:W-:Y:S01]  /*1370*/  ISETP.LT.AND P3, PT, R29, 0x3, P5 ;  /* 0x000000031d00780c */ /* 0x000fe20002f61270 */
[----:B------:R-:W-:Y:S01]  /*1380*/  FADD R28, R24, R9 ;  /* 0x00000009181c7221 */ /* 0x000fe20000000000 */
[----:B------:R-:W-:Y:S01]  /*1390*/  IMAD.WIDE R24, R25, 0x4, R22 ;  /* 0x0000000419187825 */ /* 0x000fe200078e0216 */
[----:B------:R-:W-:-:S03]  /*13a0*/  IADD3 R39, R33, R30, RZ ;  /* 0x0000001e21277210 */ /* 0x000fc60007ffe0ff */
[----:B0-----:R-:W-:Y:S02]  /*13b0*/  IMAD.MOV.U32 R21, RZ, RZ, RZ ;  /* 0x000000ffff157224 */ /* 0x001fe400078e00ff */
[----:B------:R-:W-:-:S04]  /*13c0*/  IMAD.MOV.U32 R43, RZ, RZ, RZ ;  /* 0x000000ffff2b7224 */ /* 0x000fc800078e00ff */
[----:B------:R0:W5:Y:S02]  /*13d0*/  @P6 LDG.E.EL R21, desc[UR8][R24.64] ;  /* 0x0000000818156981 */ /* 0x000164000c2e1900 */
[----:B0-----:R-:W-:-:S05]  /*13e0*/  IMAD.WIDE R24, R39, 0x4, R22 ;  /* 0x0000000427187825 */ /* 0x001fca00078e0216 */
[----:B------:R-:W3:Y:S01]  /*13f0*/  @P3 LDG.E.EL R43, desc[UR8][R24.64] ;  /* 0x00000008182b3981 */ /* 0x000ee2000c2e1900 */
[----:B------:R-:W-:Y:S02]  /*1400*/  ISETP.NE.AND P5, PT, R13, RZ, PT ;  /* 0x000000ff0d00720c */ /* 0x000fe40003fa5270 */
[----:B------:R-:W-:Y:S02]  /*1410*/  P2R R9, PR, RZ, 0x40 ;  /* 0x00000040ff097803 */ /* 0x000fe40000000000 */
[----:B------:R-:W-:Y:S02]  /*1420*/  MOV R39, RZ ;  /* 0x000000ff00277202 */ /* 0x000fe40000000f00 */
[----:B--2---:R-:W-:Y:S02]  /*1430*/  SEL R20, R15, RZ, P0 ;  /* 0x000000ff0f147207 */ /* 0x004fe40000000000 */
[----:B------:R-:W-:-:S03]  /*1440*/  P2R R15, PR, RZ, 0x1 ;  /* 0x00000001ff0f7803 */ /* 0x000fc60000000000 */
[----:B------:R-:W-:Y:S01]  /*1450*/  FADD R20, R19, R20 ;  /* 0x0000001413147221 */ /* 0x000fe20000000000 */
[----:B------:R-:W-:Y:S02]  /*1460*/  P2R R19, PR, RZ, 0x8 ;  /* 0x00000008ff137803 */ /* 0x000fe40000000000 */
[----:B------:R-:W-:Y:S02]  /*1470*/  ISETP.NE.AND P0, PT, R34, RZ, PT ;  /* 0x000000ff2200720c */ /* 0x000fe40003f05270 */
[----:B-----5:R-:W-:Y:S02]  /*1480*/  SEL R21, R21, RZ, P6 ;  /* 0x000000ff15157207 */ /* 0x020fe40003000000 */
[----:B------:R-:W-:Y:S01]  /*1490*/  ISETP.NE.AND P6, PT, R27, RZ, PT ;  /* 0x000000ff1b00720c */ /* 0x000fe20003fc5270 */
[----:B------:R-:W-:Y:S02]  /*14a0*/  IMAD.IADD R27, R5, 0x1, R33 ;  /* 0x00000001051b7824 */ /* 0x000fe400078e0221 */
[----:B------:R-:W-:-:S02]  /*14b0*/  FADD R21, R26, R21 ;  /* 0x000000151a157221 */ /* 0x000fc40000000000 */
[----:B------:R-:W-:-:S05]  /*14c0*/  IMAD.WIDE R26, R27, 0x4, R22 ;  /* 0x000000041b1a7825 */ /* 0x000fca00078e0216 */
[----:B------:R0:W2:Y:S01]  /*14d0*/  @P5 LDG.E.EL R39, desc[UR8][R26.64] ;  /* 0x000000081a275981 */ /* 0x0000a2000c2e1900 */
[----:B---3--:R-:W-:Y:S02]  /*14e0*/  SEL R43, R43, RZ, P3 ;  /* 0x000000ff2b2b7207 */ /* 0x008fe40001800000 */
[----:B------:R-:W-:-:S03]  /*14f0*/  ISETP.LT.AND P3, PT, R29, 0x3, P4 ;  /* 0x000000031d00780c */ /* 0x000fc60002761270 */
[----:B------:R-:W-:Y:S01]  /*1500*/  FADD R34, R42, R43 ;  /* 0x0000002b2a227221 */ /* 0x000fe20000000000 */
[----:B------:R-:W-:Y:S02]  /*1510*/  IMAD.IADD R43, R29, 0x1, R5 ;  /* 0x000000011d2b7824 */ /* 0x000fe400078e0205 */
[----:B------:R-:W-:Y:S02]  /*1520*/  IMAD.MOV.U32 R42, RZ, RZ, RZ ;  /* 0x000000ffff2a7224 */ /* 0x000fe400078e00ff */
[----:B------:R-:W-:-:S05]  /*1530*/  IMAD.WIDE R24, R43, 0x4, R22 ;  /* 0x000000042b187825 */ /* 0x000fca00078e0216 */
[----:B------:R1:W3:Y:S01]  /*1540*/  @P3 LDG.E.EL R42, desc[UR8][R24.64] ;  /* 0x00000008182a3981 */ /* 0x0002e2000c2e1900 */
[----:B------:R-:W-:Y:S02]  /*1550*/  IADD3 R43, R17, 0x4, RZ ;  /* 0x00000004112b7810 */ /* 0x000fe40007ffe0ff */
[----:B------:R-:W-:-:S03]  /*1560*/  ISETP.GT.AND P4, PT, R32, -0x1, PT ;  /* 0xffffffff2000780c */ /* 0x000fc60003f84270 */
[----:B0-----:R-:W-:Y:S01]  /*1570*/  IMAD.IADD R27, R5, 0x1, R43 ;  /* 0x00000001051b7824 */ /* 0x001fe200078e022b */
[----:B------:R-:W-:-:S03]  /*1580*/  ISETP.LT.AND P4, PT, R29, 0x3, P4 ;  /* 0x000000031d00780c */ /* 0x000fc60002781270 */
[----:B------:R-:W-:Y:S01]  /*1590*/  IMAD.WIDE R26, R27, 0x4, R22 ;  /* 0x000000041b1a7825 */ /* 0x000fe200078e0216 */
[----:B-1----:R-:W-:-:S03]  /*15a0*/  IADD3 R25, R12, R43, RZ ;  /* 0x0000002b0c197210 */ /* 0x002fc60007ffe0ff */
[----:B------:R-:W-:Y:S02]  /*15b0*/  IMAD.MOV.U32 R32, RZ, RZ, RZ ;  /* 0x000000ffff207224 */ /* 0x000fe400078e00ff */
[----:B------:R-:W-:-:S05]  /*15c0*/  IMAD.WIDE R24, R25, 0x4, R22 ;  /* 0x0000000419187825 */ /* 0x000fca00078e0216 */
[----:B------:R-:W5:Y:S01]  /*15d0*/  @P4 LDG.E.EL R32, desc[UR8][R24.64] ;  /* 0x0000000818204981 */ /* 0x000f62000c2e1900 */
[----:B--2---:R-:W-:Y:S02]  /*15e0*/  SEL R39, R39, RZ, P5 ;  /* 0x000000ff27277207 */ /* 0x004fe40002800000 */
[----:B------:R-:W-:-:S03]  /*15f0*/  ISETP.GT.AND P5, PT, R44, -0x1, PT ;  /* 0xffffffff2c00780c */ /* 0x000fc60003fa4270 */
[----:B------:R-:W-:Y:S01]  /*1600*/  FADD R45, R45, R39 ;  /* 0x000000272d2d7221 */ /* 0x000fe20000000000 */
[----:B------:R-:W-:Y:S01]  /*1610*/  IMAD.MOV.U32 R39, RZ, RZ, RZ ;  /* 0x000000ffff277224 */ /* 0x000fe200078e00ff */
[----:B------:R-:W-:-:S05]  /*1620*/  ISETP.LT.AND P5, PT, R29, 0x3, P5 ;  /* 0x000000031d00780c */ /* 0x000fca0002fa1270 */
[----:B------:R0:W2:Y:S01]  /*1630*/  @P3 LDG.E.EL R39, desc[UR8][R26.64] ;  /* 0x000000081a273981 */ /* 0x0000a2000c2e1900 */
[----:B---3--:R-:W-:-:S05]  /*1640*/  SEL R42, R42, RZ, P3 ;  /* 0x000000ff2a2a7207 */ /* 0x008fca0001800000 */
[----:B------:R-:W-:Y:S01]  /*1650*/  FADD R44, R45, R42 ;  /* 0x0000002a2d2c7221 */ /* 0x000fe20000000000 */
[----:B------:R-:W-:Y:S01]  /*1660*/  HFMA2.MMA R42, -RZ, RZ, 0, 0 ;  /* 0x00000000ff2a7435 */ /* 0x000fe200000001ff */
[----:B0-----:R-:W-:Y:S02]  /*1670*/  IMAD.IADD R27, R8, 0x1, R43 ;  /* 0x00000001081b7824 */ /* 0x001fe400078e022b */
[----:B------:R-:W-:Y:S02]  /*1680*/  VIADD R45, R17, 0xbd ;  /* 0x000000bd112d7836 */ /* 0x000fe40000000000 */
[----:B------:R-:W-:-:S04]  /*1690*/  IMAD.WIDE R26, R27, 0x4, R22 ;  /* 0x000000041b1a7825 */ /* 0x000fc800078e0216 */
[----:B------:R-:W-:Y:S01]  /*16a0*/  IMAD.IADD R25, R5, 0x1, R45 ;  /* 0x0000000105197824 */ /* 0x000fe200078e022d */
[----:B------:R0:W3:Y:S03]  /*16b0*/  @P5 LDG.E.EL R42, desc[UR8][R26.64] ;  /* 0x000000081a2a5981 */ /* 0x0000e6000c2e1900 */
[----:B------:R-:W-:Y:S01]  /*16c0*/  IMAD.WIDE R24, R25, 0x4, R22 ;  /* 0x0000000419187825 */ /* 0x000fe200078e0216 */
[----:B0-----:R-:W-:-:S06]  /*16d0*/  MOV R26, RZ ;  /* 0x000000ff001a7202 */ /* 0x001fcc0000000f00 */
[----:B------:R0:W3:Y:S02]  /*16e0*/  @P6 LDG.E.EL R26, desc[UR8][R24.64] ;  /* 0x00000008181a6981 */ /* 0x0000e4000c2e1900 */
[----:B0-----:R-:W-:Y:S02]  /*16f0*/  P2R R24, PR, RZ, 0x8 ;  /* 0x00000008ff187803 */ /* 0x001fe40000000000 */
[----:B--2---:R-:W-:Y:S02]  /*1700*/  SEL R39, R39, RZ, P3 ;  /* 0x000000ff27277207 */ /* 0x004fe40001800000 */
[----:B------:R-:W-:Y:S02]  /*1710*/  ISETP.NE.AND P3, PT, R40, RZ, PT ;  /* 0x000000ff2800720c */ /* 0x000fe40003f65270 */
[----:B---3--:R-:W-:Y:S02]  /*1720*/  SEL R25, R26, RZ, P6 ;  /* 0x000000ff1a197207 */ /* 0x008fe40003000000 */
[----:B------:R-:W-:-:S02]  /*1730*/  ISETP.GT.AND P6, PT, R41, -0x1, PT ;  /* 0xffffffff2900780c */ /* 0x000fc40003fc4270 */
[----:B------:R-:W-:Y:S01]  /*1740*/  IADD3 R41, R12, R33, RZ ;  /* 0x000000210c297210 */ /* 0x000fe20007ffe0ff */
[----:B------:R-:W-:-:S04]  /*1750*/  IMAD.MOV.U32 R33, RZ, RZ, RZ ;  /* 0x000000ffff217224 */ /* 0x000fc800078e00ff */
[----:B------:R-:W-:-:S05]  /*1760*/  IMAD.WIDE R40, R41, 0x4, R22 ;  /* 0x0000000429287825 */ /* 0x000fca00078e0216 */
[----:B------:R0:W2:Y:S01]  /*1770*/  @P0 LDG.E.EL R33, desc[UR8][R40.64] ;  /* 0x0000000828210981 */ /* 0x0000a2000c2e1900 */
[----:B------:R-:W-:Y:S01]  /*1780*/  ISETP.LT.AND P6, PT, R29, 0x3, P6 ;  /* 0x000000031d00780c */ /* 0x000fe200037c1270 */
[----:B------:R-:W-:Y:S02]  /*1790*/  IMAD.IADD R27, R30, 0x1, R43 ;  /* 0x000000011e1b7824 */ /* 0x000fe400078e022b */
[----:B------:R-:W-:Y:S01]  /*17a0*/  FADD R44, R44, R39 ;  /* 0x000000272c2c7221 */ /* 0x000fe20000000000 */
[----:B------:R-:W-:Y:S02]  /*17b0*/  IMAD.MOV.U32 R39, RZ, RZ, RZ ;  /* 0x000000ffff277224 */ /* 0x000fe400078e00ff */
[----:B------:R-:W-:Y:S01]  /*17c0*/  IMAD.WIDE R26, R27, 0x4, R22 ;  /* 0x000000041b1a7825 */ /* 0x000fe200078e0216 */
[----:B0-----:R-:W-:-:S06]  /*17d0*/  P2R R40, PR, RZ, 0x1 ;  /* 0x00000001ff287803 */ /* 0x001fcc0000000000 */
[----:B------:R0:W3:Y:S01]  /*17e0*/  @P6 LDG.E.EL R39, desc[UR8][R26.64] ;  /* 0x000000081a276981 */ /* 0x0000e2000c2e1900 */
[----:B--2---:R-:W-:Y:S02]  /*17f0*/  SEL R33, R33, RZ, P0 ;  /* 0x000000ff21217207 */ /* 0x004fe40000000000 */
[----:B------:R-:W-:Y:S01]  /*1800*/  ISETP.NE.AND P0, PT, R13, RZ, PT ;  /* 0x000000ff0d00720c */ /* 0x000fe20003f05270 */
[----:B------:R-:W-:Y:S02]  /*1810*/  IMAD.IADD R13, R29, 0x1, R12 ;  /* 0x000000011d0d7824 */ /* 0x000fe400078e020c */
[----:B------:R-:W-:Y:S01]  /*1820*/  FADD R38, R38, R33 ;  /* 0x0000002126267221 */ /* 0x000fe20000000000 */
[----:B------:R-:W-:Y:S01]  /*1830*/  HFMA2.MMA R33, -RZ, RZ, 0, 0 ;  /* 0x00000000ff217435 */ /* 0x000fe200000001ff */
[----:B0-----:R-:W-:-:S09]  /*1840*/  IMAD.WIDE R26, R13, 0x4, R22 ;  /* 0x000000040d1a7825 */ /* 0x001fd200078e0216 */
[----:B------:R-:W2:Y:S01]  /*1850*/  @P4 LDG.E.EL R33, desc[UR8][R26.64] ;  /* 0x000000081a214981 */ /* 0x000ea2000c2e1900 */
[----:B-----5:R-:W-:Y:S02]  /*1860*/  SEL R43, R32, RZ, P4 ;  /* 0x000000ff202b7207 */ /* 0x020fe40002000000 */
[----:B------:R-:W-:Y:S02]  /*1870*/  P2R R13, PR, RZ, 0x10 ;  /* 0x00000010ff0d7803 */ /* 0x000fe40000000000 */
[----:B--2---:R-:W-:Y:S02]  /*1880*/  SEL R33, R33, RZ, P4 ;  /* 0x000000ff21217207 */ /* 0x004fe40002000000 */
[----:B------:R-:W-:-:S04]  /*1890*/  ISETP.NE.AND P4, PT, R14, RZ, PT ;  /* 0x000000ff0e00720c */ /* 0x000fc80003f85270 */
[----:B------:R-:W-:Y:S02]  /*18a0*/  P2R R14, PR, RZ, 0x10 ;  /* 0x00000010ff0e7803 */ /* 0x000fe40000000000 */
[----:B------:R-:W-:Y:S01]  /*18b0*/  ISETP.NE.AND P4, PT, R9, RZ, PT ;  /* 0x000000ff0900720c */ /* 0x000fe20003f85270 */
[----:B------:R-:W-:Y:S01]  /*18c0*/  FADD R38, R38, R33 ;  /* 0x0000002126267221 */ /* 0x000fe20000000000 */
[----:B------:R-:W-:Y:S02]  /*18d0*/  IMAD.IADD R33, R17, 0x1, R8 ;  /* 0x0000000111217824 */ /* 0x000fe400078e0208 */
[----:B------:R-:W-:Y:S02]  /*18e0*/  P2R R9, PR, RZ, 0x10 ;  /* 0x00000010ff097803 */ /* 0x000fe40000000000 */
[----:B------:R-:W-:Y:S01]  /*18f0*/  ISETP.NE.AND P4, PT, R6, RZ, PT ;  /* 0x000000ff0600720c */ /* 0x000fe20003f85270 */
[----:B------:R-:W-:Y:S01]  /*1900*/  FADD R6, R38, R43 ;  /* 0x0000002b26067221 */ /* 0x000fe20000000000 */
[----:B------:R-:W-:-:S02]  /*1910*/  IMAD.MOV.U32 R38, RZ, RZ, RZ ;  /* 0x000000ffff267224 */ /* 0x000fc400078e00ff */
[----:B------:R-:W-:-:S05]  /*1920*/  IMAD.WIDE R32, R33, 0x4, R22 ;  /* 0x0000000421207825 */ /* 0x000fca00078e0216 */
[----:B------:R0:W2:Y:S01]  /*1930*/  @P1 LDG.E.EL R38, desc[UR8][R32.64] ;  /* 0x0000000820261981 */ /* 0x0000a2000c2e1900 */
[----:B------:R-:W-:-:S05]  /*1940*/  IADD3 R41, R29, R8, RZ ;  /* 0x000000081d297210 */ /* 0x000fca0007ffe0ff */
[----:B------:R-:W-:Y:S01]  /*1950*/  IMAD.WIDE R26, R41, 0x4, R22 ;  /* 0x00000004291a7825 */ /* 0x000fe200078e0216 */
[----:B------:R-:W-:-:S03]  /*1960*/  SEL R11, R11, RZ, P1 ;  /* 0x000000ff0b0b7207 */ /* 0x000fc60000800000 */
[--C-:B------:R-:W-:Y:S02]  /*1970*/  IMAD.IADD R41, R17, 0x1, R30.reuse ;  /* 0x0000000111297824 */ /* 0x100fe400078e021e */
[----:B0-----:R-:W-:Y:S02]  /*1980*/  IMAD.IADD R33, R29, 0x1, R30 ;  /* 0x000000011d217824 */ /* 0x001fe400078e021e */
[----:B------:R-:W-:Y:S02]  /*1990*/  IMAD.MOV.U32 R29, RZ, RZ, RZ ;  /* 0x000000ffff1d7224 */ /* 0x000fe400078e00ff */
[----:B------:R-:W-:-:S05]  /*19a0*/  IMAD.WIDE R32, R33, 0x4, R22 ;  /* 0x0000000421207825 */ /* 0x000fca00078e0216 */
[----:B------:R-:W5:Y:S01]  /*19b0*/  @P6 LDG.E.EL R29, desc[UR8][R32.64] ;  /* 0x00000008201d6981 */ /* 0x000f62000c2e1900 */
[----:B--2---:R-:W-:-:S05]  /*19c0*/  SEL R43, R38, RZ, P1 ;  /* 0x000000ff262b7207 */ /* 0x004fca0000800000 */
[----:B------:R-:W-:Y:S01]  /*19d0*/  FADD R38, R36, R43 ;  /* 0x0000002b24267221 */ /* 0x000fe20000000000 */
[----:B------:R-:W-:-:S06]  /*19e0*/  IMAD.MOV.U32 R36, RZ, RZ, RZ ;  /* 0x000000ffff247224 */ /* 0x000fcc00078e00ff */
[----:B------:R0:W2:Y:S01]  /*19f0*/  @P5 LDG.E.EL R36, desc[UR8][R26.64] ;  /* 0x000000081a245981 */ /* 0x0000a2000c2e1900 */
[----:B------:R-:W-:Y:S01]  /*1a00*/  FADD R38, R38, R11 ;  /* 0x0000000b26267221 */ /* 0x000fe20000000000 */
[----:B------:R-:W-:Y:S01]  /*1a10*/  MOV R11, RZ ;  /* 0x000000ff000b7202 */ /* 0x000fe20000000f00 */
[----:B0-----:R-:W-:Y:S01]  /*1a20*/  IMAD.WIDE R26, R41, 0x4, R22 ;  /* 0x00000004291a7825 */ /* 0x001fe200078e0216 */
[----:B------:R-:W-:-:S03]  /*1a30*/  IADD3 R41, R12, R45, RZ ;  /* 0x0000002d0c297210 */ /* 0x000fc60007ffe0ff */
[----:B------:R-:W-:Y:S01]  /*1a40*/  IMAD.MOV.U32 R43, RZ, RZ, RZ ;  /* 0x000000ffff2b7224 */ /* 0x000fe200078e00ff */
[----:B------:R0:W3:Y:S01]  /*1a50*/  @P2 LDG.E.EL R11, desc[UR8][R26.64] ;  /* 0x000000081a0b2981 */ /* 0x0000e2000c2e1900 */
[----:B------:R-:W-:-:S04]  /*1a60*/  IMAD.WIDE R32, R41, 0x4, R22 ;  /* 0x0000000429207825 */ /* 0x000fc800078e0216 */
[----:B------:R-:W-:Y:S01]  /*1a70*/  VIADD R41, R17, 0xbe ;  /* 0x000000be11297836 */ /* 0x000fe20000000000 */
[----:B------:R1:W3:Y:S04]  /*1a80*/  @P3 LDG.E.EL R43, desc[UR8][R32.64] ;  /* 0x00000008202b3981 */ /* 0x0002e8000c2e1900 */
[----:B0-----:R-:W-:-:S05]  /*1a90*/  IADD3 R27, R5, R41, RZ ;  /* 0x00000029051b7210 */ /* 0x001fca0007ffe0ff */
[----:B------:R-:W-:-:S04]  /*1aa0*/  IMAD.WIDE R26, R27, 0x4, R22 ;  /* 0x000000041b1a7825 */ /* 0x000fc800078e0216 */
[----:B-1----:R-:W-:-:S06]  /*1ab0*/  IMAD.MOV.U32 R32, RZ, RZ, RZ ;  /* 0x000000ffff207224 */ /* 0x002fcc00078e00ff */
[----:B------:R-:W3:Y:S01]  /*1ac0*/  @P0 LDG.E.EL R32, desc[UR8][R26.64] ;  /* 0x000000081a200981 */ /* 0x000ee2000c2e1900 */
[----:B--2---:R-:W-:-:S05]  /*1ad0*/  SEL R36, R36, RZ, P5 ;  /* 0x000000ff24247207 */ /* 0x004fca0002800000 */
[----:B------:R-:W-:Y:S01]  /*1ae0*/  FADD R36, R21, R36 ;  /* 0x0000002415247221 */ /* 0x000fe20000000000 */
[----:B------:R-:W-:Y:S01]  /*1af0*/  HFMA2.MMA R21, -RZ, RZ, 0, 0 ;  /* 0x00000000ff157435 */ /* 0x000fe200000001ff */
[----:B---3--:R-:W-:Y:S02]  /*1b00*/  SEL R27, R32, RZ, P0 ;  /* 0x000000ff201b7207 */ /* 0x008fe40000000000 */
[----:B------:R-:W-:Y:S02]  /*1b10*/  ISETP.NE.AND P0, PT, R40, RZ, PT ;  /* 0x000000ff2800720c */ /* 0x000fe40003f05270 */
[----:B------:R-:W-:Y:S02]  /*1b20*/  SEL R40, R43, RZ, P3 ;  /* 0x000000ff2b287207 */ /* 0x000fe40001800000 */
[----:B------:R-:W-:Y:S01]  /*1b30*/  ISETP.NE.AND P3, PT, R19, RZ, PT ;  /* 0x000000ff1300720c */ /* 0x000fe20003f65270 */
[----:B------:R-:W-:-:S04]  /*1b40*/  IMAD.IADD R19, R12, 0x1, R41 ;  /* 0x000000010c137824 */ /* 0x000fc800078e0229 */
[----:B------:R-:W-:-:S05]  /*1b50*/  IMAD.WIDE R32, R19, 0x4, R22 ;  /* 0x0000000413207825 */ /* 0x000fca00078e0216 */
[----:B------:R-:W2:Y:S01]  /*1b60*/  @P0 LDG.E.EL R21, desc[UR8][R32.64] ;  /* 0x0000000820150981 */ /* 0x000ea2000c2e1900 */
[----:B------:R-:W-:Y:S01]  /*1b70*/  IMAD.IADD R43, R8, 0x1, R45 ;  /* 0x00000001082b7824 */ /* 0x000fe200078e022d */
[----:B--2---:R-:W-:Y:S02]  /*1b80*/  SEL R19, R21, RZ, P0 ;  /* 0x000000ff15137207 */ /* 0x004fe40000000000 */
[----:B------:R-:W-:Y:S01]  /*1b90*/  ISETP.NE.AND P0, PT, R31, RZ, PT ;  /* 0x000000ff1f00720c */ /* 0x000fe20003f05270 */
[----:B------:R-:W-:Y:S01]  /*1ba0*/  IMAD.MOV.U32 R31, RZ, RZ, RZ ;  /* 0x000000ffff1f7224 */ /* 0x000fe200078e00ff */
[----:B------:R-:W-:Y:S01]  /*1bb0*/  SEL R21, R42, RZ, P5 ;  /* 0x000000ff2a157207 */ /* 0x000fe20002800000 */
[----:B------:R-:W-:-:S05]  /*1bc0*/  IMAD.WIDE R42, R43, 0x4, R22 ;  /* 0x000000042b2a7825 */ /* 0x000fca00078e0216 */
[----:B------:R-:W2:Y:S01]  /*1bd0*/  @P4 LDG.E.EL R31, desc[UR8][R42.64] ;  /* 0x000000082a1f4981 */ /* 0x000ea2000c2e1900 */
[----:B------:R-:W-:Y:S02]  /*1be0*/  SEL R26, R11, RZ, P2 ;  /* 0x000000ff0b1a7207 */ /* 0x000fe40001000000 */
[----:B------:R-:W-:-:S05]  /*1bf0*/  IADD3 R33, R8, R41, RZ ;  /* 0x0000002908217210 */ /* 0x000fca0007ffe0ff */
[----:B------:R-:W-:Y:S01]  /*1c00*/  IMAD.WIDE R32, R33, 0x4, R22 ;  /* 0x0000000421207825 */ /* 0x000fe200078e0216 */
[----:B--2---:R-:W-:Y:S02]  /*1c10*/  SEL R31, R31, RZ, P4 ;  /* 0x000000ff1f1f7207 */ /* 0x004fe40002000000 */
[----:B------:R-:W-:Y:S01]  /*1c20*/  ISETP.NE.AND P4, PT, R9, RZ, PT ;  /* 0x000000ff0900720c */ /* 0x000fe20003f85270 */
[----:B------:R-:W-:Y:S01]  /*1c30*/  FADD R9, R37, R26 ;  /* 0x0000001a25097221 */ /* 0x000fe20000000000 */
[----:B------:R-:W-:-:S11]  /*1c40*/  IMAD.MOV.U32 R26, RZ, RZ, RZ ;  /* 0x000000ffff1a7224 */ /* 0x000fd600078e00ff */
[----:B------:R-:W2:Y:S01]  /*1c50*/  @P4 LDG.E.EL R26, desc[UR8][R32.64] ;  /* 0x00000008201a4981 */ /* 0x000ea2000c2e1900 */
[----:B------:R-:W-:Y:S02]  /*1c60*/  IMAD.IADD R37, R30, 0x1, R45 ;  /* 0x000000011e257824 */ /* 0x000fe400078e022d */
[----:B------:R-:W-:Y:S01]  /*1c70*/  FADD R21, R36, R21 ;  /* 0x0000001524157221 */ /* 0x000fe20000000000 */
[----:B------:R-:W-:Y:S01]  /*1c80*/  MOV R11, RZ ;  /* 0x000000ff000b7202 */ /* 0x000fe20000000f00 */
[----:B------:R-:W-:Y:S01]  /*1c90*/  IMAD.WIDE R36, R37, 0x4, R22 ;  /* 0x0000000425247825 */ /* 0x000fe200078e0216 */
[----:B--2---:R-:W-:Y:S02]  /*1ca0*/  SEL R26, R26, RZ, P4 ;  /* 0x000000ff1a1a7207 */ /* 0x004fe40002000000 */
[----:B------:R-:W-:-:S13]  /*1cb0*/  ISETP.NE.AND P4, PT, R14, RZ, PT ;  /* 0x000000ff0e00720c */ /* 0x000fda0003f85270 */
[----:B------:R-:W2:Y:S01]  /*1cc0*/  @P4 LDG.E.EL R11, desc[UR8][R36.64] ;  /* 0x00000008240b4981 */ /* 0x000ea2000c2e1900 */
[----:B------:R-:W-:-:S04]  /*1cd0*/  IMAD.IADD R43, R30, 0x1, R41 ;  /* 0x000000011e2b7824 */ /* 0x000fc800078e0229 */
[----:B------:R-:W-:Y:S01]  /*1ce0*/  IMAD.WIDE R42, R43, 0x4, R22 ;  /* 0x000000042b2a7825 */ /* 0x000fe200078e0216 */
[----:B--2---:R-:W-:Y:S02]  /*1cf0*/  SEL R11, R11, RZ, P4 ;  /* 0x000000ff0b0b7207 */ /* 0x004fe40002000000 */
[----:B------:R-:W-:Y:S01]  /*1d00*/  ISETP.NE.AND P4, PT, R13, RZ, PT ;  /* 0x000000ff0d00720c */ /* 0x000fe20003f85270 */
[----:B------:R-:W-:-:S06]  /*1d10*/  IMAD.MOV.U32 R13, RZ, RZ, RZ ;  /* 0x000000ffff0d7224 */ /* 0x000fcc00078e00ff */
[----:B------:R-:W2:Y:S01]  /*1d20*/  @P3 LDG.E.EL R13, desc[UR8][R42.64] ;  /* 0x000000082a0d3981 */ /* 0x000ea2000c2e1900 */
[----:B----4-:R-:W-:Y:S02]  /*1d30*/  SEL R14, R35, RZ, P2 ;  /* 0x000000ff230e7207 */ /* 0x010fe40001000000 */
[----:B-----5:R-:W-:Y:S02]  /*1d40*/  SEL R29, R29, RZ, P6 ;  /* 0x000000ff1d1d7207 */ /* 0x020fe40003000000 */
[----:B------:R-:W-:Y:S01]  /*1d50*/  SEL R32, R39, RZ, P6 ;  /* 0x000000ff27207207 */ /* 0x000fe20003000000 */
[----:B------:R-:W-:Y:S01]  /*1d60*/  FADD R14, R9, R14 ;  /* 0x0000000e090e7221 */ /* 0x000fe20000000000 */
[----:B------:R-:W-:Y:S01]  /*1d70*/  IADD3 R9, R17, 0xc0, RZ ;  /* 0x000000c011097810 */ /* 0x000fe20007ffe0ff */
[----:B------:R-:W-:Y:S01]  /*1d80*/  FADD R29, R34, R29 ;  /* 0x0000001d221d7221 */ /* 0x000fe20000000000 */
[----:B------:R-:W-:Y:S01]  /*1d90*/  IADD3 R35, R17, 0xc3, RZ ;  /* 0x000000c311237810 */ /* 0x000fe20007ffe0ff */
[----:B------:R-:W-:-:S02]  /*1da0*/  FADD R33, R28, R25 ;  /* 0x000000191c217221 */ /* 0x000fc40000000000 */
[----:B------:R-:W-:Y:S01]  /*1db0*/  FADD R32, R29, R32 ;  /* 0x000000201d207221 */ /* 0x000fe20000000000 */
[C---:B------:R-:W-:Y:S02]  /*1dc0*/  IMAD.IADD R29, R5.reuse, 0x1, R9 ;  /* 0x00000001051d7824 */ /* 0x040fe400078e0209 */
[----:B------:R-:W-:Y:S01]  /*1dd0*/  IMAD.IADD R25, R5, 0x1, R35 ;  /* 0x0000000105197824 */ /* 0x000fe200078e0223 */
[----:B------:R-:W-:Y:S01]  /*1de0*/  CS2R R36, SRZ ;  /* 0x0000000000247805 */ /* 0x000fe2000001ff00 */
[----:B------:R-:W-:Y:S02]  /*1df0*/  IMAD.MOV.U32 R34, RZ, RZ, RZ ;  /* 0x000000ffff227224 */ /* 0x000fe400078e00ff */
[----:B------:R-:W-:-:S05]  /*1e00*/  IMAD.WIDE R28, R29, 0x4, R22 ;  /* 0x000000041d1c7825 */ /* 0x000fca00078e0216 */
[----:B------:R0:W3:Y:S01]  /*1e10*/  @P0 LDG.E.EL R34, desc[UR8][R28.64] ;  /* 0x000000081c220981 */ /* 0x0000e2000c2e1900 */
[----:B--2---:R-:W-:Y:S02]  /*1e20*/  SEL R13, R13, RZ, P3 ;  /* 0x000000ff0d0d7207 */ /* 0x004fe40001800000 */
[----:B------:R-:W-:Y:S01]  /*1e30*/  ISETP.NE.AND P3, PT, R24, RZ, PT ;  /* 0x000000ff1800720c */ /* 0x000fe20003f65270 */
[----:B------:R-:W-:-:S05]  /*1e40*/  IMAD.WIDE R24, R25, 0x4, R22 ;  /* 0x0000000419187825 */ /* 0x000fca00078e0216 */
[----:B------:R-:W2:Y:S01]  /*1e50*/  @P0 LDG.E.EL R36, desc[UR8][R24.64] ;  /* 0x0000000818240981 */ /* 0x000ea2000c2e1900 */
[----:B------:R-:W-:Y:S01]  /*1e60*/  FADD R6, R6, R19 ;  /* 0x0000001306067221 */ /* 0x000fe20000000000 */
[----:B------:R-:W-:Y:S01]  /*1e70*/  HFMA2.MMA R19, -RZ, RZ, 0, 0 ;  /* 0x00000000ff137435 */ /* 0x000fe200000001ff */
[----:B0-----:R-:W-:-:S04]  /*1e80*/  IMAD.IADD R29, R12, 0x1, R9 ;  /* 0x000000010c1d7824 */ /* 0x001fc800078e0209 */
[----:B------:R-:W-:Y:S01]  /*1e90*/  IMAD.WIDE R28, R29, 0x4, R22 ;  /* 0x000000041d1c7825 */ /* 0x000fe200078e0216 */
[----:B---3--:R-:W-:Y:S02]  /*1ea0*/  SEL R34, R34, RZ, P0 ;  /* 0x000000ff22227207 */ /* 0x008fe40000000000 */
[----:B--2---:R-:W-:Y:S02]  /*1eb0*/  SEL R36, R36, RZ, P0 ;  /* 0x000000ff24247207 */ /* 0x004fe40000000000 */
[----:B------:R-:W-:-:S13]  /*1ec0*/  ISETP.NE.AND P0, PT, R15, RZ, PT ;  /* 0x000000ff0f00720c */ /* 0x000fda0003f05270 */
[----:B------:R0:W2:Y:S01]  /*1ed0*/  @P0 LDG.E.EL R19, desc[UR8][R28.64] ;  /* 0x000000081c130981 */ /* 0x0000a2000c2e1900 */
[--C-:B------:R-:W-:Y:S02]  /*1ee0*/  IMAD.IADD R25, R8, 0x1, R9.reuse ;  /* 0x0000000108197824 */ /* 0x100fe400078e0209 */
[----:B------:R-:W-:Y:S02]  /*1ef0*/  IMAD.IADD R15, R30, 0x1, R9 ;  /* 0x000000011e0f7824 */ /* 0x000fe400078e0209 */
[----:B------:R-:W-:-:S04]  /*1f00*/  IMAD.WIDE R24, R25, 0x4, R22 ;  /* 0x0000000419187825 */ /* 0x000fc800078e0216 */
[----:B------:R-:W-:Y:S01]  /*1f10*/  FADD R40, R20, R40 ;  /* 0x0000002814287221 */ /* 0x000fe20000000000 */
[----:B------:R-:W-:Y:S02]  /*1f20*/  VIADD R39, R17, 0xc1 ;  /* 0x000000c111277836 */ /* 0x000fe40000000000 */
[----:B------:R-:W-:Y:S01]  /*1f30*/  FADD R26, R21, R26 ;  /* 0x0000001a151a7221 */ /* 0x000fe20000000000 */
[----:B------:R-:W-:Y:S01]  /*1f40*/  MOV R9, RZ ;  /* 0x000000ff00097202 */ /* 0x000fe20000000f00 */
[----:B------:R-:W-:-:S04]  /*1f50*/  IMAD.WIDE R20, R15, 0x4, R22 ;  /* 0x000000040f147825 */ /* 0x000fc800078e0216 */
[----:B------:R-:W-:Y:S01]  /*1f60*/  FADD R32, R32, R13 ;  /* 0x0000000d20207221 */ /* 0x000fe20000000000 */
[----:B------:R1:W3:Y:S01]  /*1f70*/  @P1 LDG.E.EL R37, desc[UR8][R24.64] ;  /* 0x0000000818251981 */ /* 0x0002e2000c2e1900 */
[----:B------:R-:W-:Y:S01]  /*1f80*/  IADD3 R13, R12, R39, RZ ;  /* 0x000000270c0d7210 */ /* 0x000fe20007ffe0ff */
[----:B------:R-:W-:Y:S02]  /*1f90*/  IMAD.IADD R15, R5, 0x1, R39 ;  /* 0x00000001050f7824 */ /* 0x000fe400078e0227 */
[----:B------:R-:W-:Y:S01]  /*1fa0*/  FADD R11, R14, R11 ;  /* 0x0000000b0e0b7221 */ /* 0x000fe20000000000 */
[----:B0-----:R-:W-:Y:S01]  /*1fb0*/  CS2R R28, SRZ ;  /* 0x00000000001c7805 */ /* 0x001fe2000001ff00 */
[----:B------:R-:W-:Y:S01]  /*1fc0*/  FADD R33, R33, R34 ;  /* 0x0000002221217221 */ /* 0x000fe20000000000 */
[----:B------:R0:W4:Y:S01]  /*1fd0*/  @P2 LDG.E.EL R9, desc[UR8][R20.64] ;  /* 0x0000000814092981 */ /* 0x000122000c2e1900 */
[----:B------:R-:W-:-:S04]  /*1fe0*/  IMAD.WIDE R14, R15, 0x4, R22 ;  /* 0x000000040f0e7825 */ /* 0x000fc800078e0216 */
[----:B-1----:R-:W-:Y:S01]  /*1ff0*/  IMAD.IADD R25, R8, 0x1, R39 ;  /* 0x0000000108197824 */ /* 0x002fe200078e0227 */
[----:B------:R-:W-:Y:S01]  /*2000*/  IADD3 R39, R30, R39, RZ ;  /* 0x000000271e277210 */ /* 0x000fe20007ffe0ff */
[----:B------:R-:W-:Y:S02]  /*2010*/  IMAD.MOV.U32 R34, RZ, RZ, RZ ;  /* 0x000000ffff227224 */ /* 0x000fe400078e00ff */
[----:B------:R-:W-:Y:S01]  /*2020*/  FADD R31, R38, R31 ;  /* 0x0000001f261f7221 */ /* 0x000fe20000000000 */
[--C-:B------:R-:W-:Y:S01]  /*2030*/  IMAD.WIDE R24, R25, 0x4, R22.reuse ;  /* 0x0000000419187825 */ /* 0x100fe200078e0216 */
[----:B------:R1:W5:Y:S03]  /*2040*/  @P3 LDG.E.EL R28, desc[UR8][R14.64] ;  /* 0x000000080e1c3981 */ /* 0x000366000c2e1900 */
[--C-:B0-----:R-:W-:Y:S01]  /*2050*/  IMAD.WIDE R20, R13, 0x4, R22.reuse ;  /* 0x000000040d147825 */ /* 0x101fe200078e0216 */
[----:B------:R0:W3:Y:S03]  /*2060*/  @P5 LDG.E.EL R34, desc[UR8][R24.64] ;  /* 0x0000000818225981 */ /* 0x0000e6000c2e1900 */
[----:B------:R-:W-:Y:S01]  /*2070*/  IMAD.MOV.U32 R38, RZ, RZ, RZ ;  /* 0x000000ffff267224 */ /* 0x000fe200078e00ff */
[----:B------:R0:W3:Y:S01]  /*2080*/  @P4 LDG.E.EL R29, desc[UR8][R20.64] ;  /* 0x00000008141d4981 */ /* 0x0000e2000c2e1900 */
[----:B-1----:R-:W-:-:S04]  /*2090*/  IMAD.WIDE R14, R39, 0x4, R22 ;  /* 0x00000004270e7825 */ /* 0x002fc800078e0216 */
[----:B0-----:R-:W-:Y:S01]  /*20a0*/  VIADD R25, R17, 0xc4 ;  /* 0x000000c411197836 */ /* 0x001fe20000000000 */
[----:B------:R0:W3:Y:S01]  /*20b0*/  @P6 LDG.E.EL R38, desc[UR8][R14.64] ;  /* 0x000000080e266981 */ /* 0x0000e2000c2e1900 */
[----:B------:R-:W-:Y:S02]  /*20c0*/  IMAD.IADD R21, R12, 0x1, R35 ;  /* 0x000000010c157824 */ /* 0x000fe400078e0223 */
[----:B------:R-:W-:Y:S02]  /*20d0*/  IMAD.IADD R39, R5, 0x1, R25 ;  /* 0x0000000105277824 */ /* 0x000fe400078e0219 */
[----:B------:R-:W-:Y:S01]  /*20e0*/  IMAD.WIDE R20, R21, 0x4, R22 ;  /* 0x0000000415147825 */ /* 0x000fe200078e0216 */
[----:B------:R-:W-:-:S03]  /*20f0*/  IADD3 R41, R8, R25, RZ ;  /* 0x0000001908297210 */ /* 0x000fc60007ffe0ff */
[--C-:B0-----:R-:W-:Y:S02]  /*2100*/  IMAD.IADD R15, R8, 0x1, R35.reuse ;  /* 0x00000001080f7824 */ /* 0x101fe400078e0223 */
[C---:B------:R-:W-:Y:S02]  /*2110*/  IMAD.IADD R35, R30.reuse, 0x1, R35 ;  /* 0x000000011e237824 */ /* 0x040fe400078e0223 */
[--C-:B------:R-:W-:Y:S02]  /*2120*/  IMAD.IADD R43, R30, 0x1, R25.reuse ;  /* 0x000000011e2b7824 */ /* 0x100fe400078e0219 */
[----:B------:R-:W-:Y:S02]  /*2130*/  IMAD.IADD R13, R12, 0x1, R25 ;  /* 0x000000010c0d7824 */ /* 0x000fe400078e0219 */
[----:B------:R-:W-:Y:S02]  /*2140*/  IMAD.MOV.U32 R30, RZ, RZ, RZ ;  /* 0x000000ffff1e7224 */ /* 0x000fe400078e00ff */
[----:B------:R-:W-:-:S05]  /*2150*/  IMAD.WIDE R24, R39, 0x4, R22 ;  /* 0x0000000427187825 */ /* 0x000fca00078e0216 */
[----:B------:R-:W3:Y:S01]  /*2160*/  @P3 LDG.E.EL R30, desc[UR8][R24.64] ;  /* 0x00000008181e3981 */ /* 0x000ee2000c2e1900 */
[----:B------:R-:W-:Y:S01]  /*2170*/  MOV R17, RZ ;  /* 0x000000ff00117202 */ /* 0x000fe20000000f00 */
[----:B------:R-:W-:-:S05]  /*2180*/  IMAD.WIDE R12, R13, 0x4, R22 ;  /* 0x000000040d0c7825 */ /* 0x000fca00078e0216 */
[----:B------:R0:W3:Y:S01]  /*2190*/  @P4 LDG.E.EL R17, desc[UR8][R12.64] ;  /* 0x000000080c114981 */ /* 0x0000e2000c2e1900 */
[----:B------:R-:W-:Y:S01]  /*21a0*/  HFMA2.MMA R5, -RZ, RZ, 0, 0 ;  /* 0x00000000ff057435 */ /* 0x000fe200000001ff */
[----:B------:R-:W-:Y:S02]  /*21b0*/  IMAD.MOV.U32 R8, RZ, RZ, RZ ;  /* 0x000000ffff087224 */ /* 0x000fe400078e00ff */
[----:B------:R-:W-:-:S07]  /*21c0*/  IMAD.WIDE R14, R15, 0x4, R22 ;  /* 0x000000040f0e7825 */ /* 0x000fce00078e0216 */
[----:B------:R1:W3:Y:S01]  /*21d0*/  @P1 LDG.E.EL R5, desc[UR8][R14.64] ;  /* 0x000000080e051981 */ /* 0x0002e2000c2e1900 */
[----:B0-----:R-:W-:-:S04]  /*21e0*/  IMAD.WIDE R12, R41, 0x4, R22 ;  /* 0x00000004290c7825 */ /* 0x001fc800078e0216 */
[----:B-1----:R-:W-:Y:S02]  /*21f0*/  IMAD.MOV.U32 R14, RZ, RZ, RZ ;  /* 0x000000ffff0e7224 */ /* 0x002fe400078e00ff */
[----:B------:R-:W-:Y:S02]  /*2200*/  IMAD.MOV.U32 R42, RZ, RZ, -0x2 ;  /* 0xfffffffeff2a7424 */ /* 0x000fe400078e00ff */
[----:B------:R-:W-:Y:S01]  /*2210*/  IMAD.SHL.U32 R15, R7, 0x4, RZ ;  /* 0x00000004070f7824 */ /* 0x000fe200078e00ff */
[----:B--2---:R-:W-:-:S05]  /*2220*/  SEL R19, R19, RZ, P0 ;  /* 0x000000ff13137207 */ /* 0x004fca0000000000 */
[----:B------:R-:W-:Y:S01]  /*2230*/  FADD R40, R40, R19 ;  /* 0x0000001328287221 */ /* 0x000fe20000000000 */
[----:B------:R-:W-:-:S10]  /*2240*/  HFMA2.MMA R19, -RZ, RZ, 0, 0 ;  /* 0x00000000ff137435 */ /* 0x000fd400000001ff */
[----:B------:R0:W2:Y:S02]  /*2250*/  @P0 LDG.E.EL R19, desc[UR8][R20.64] ;  /* 0x0000000814130981 */ /* 0x0000a4000c2e1900 */
[----:B0-----:R-:W-:-:S05]  /*2260*/  IMAD.WIDE R20, R35, 0x4, R22 ;  /* 0x0000000423147825 */ /* 0x001fca00078e0216 */
[----:B------:R0:W2:Y:S01]  /*2270*/  @P2 LDG.E.EL R8, desc[UR8][R20.64] ;  /* 0x0000000814082981 */ /* 0x0000a2000c2e1900 */
[----:B------:R-:W-:Y:S01]  /*2280*/  MOV R35, RZ ;  /* 0x000000ff00237202 */ /* 0x000fe20000000f00 */
[----:B------:R-:W-:-:S05]  /*2290*/  IMAD.WIDE R22, R43, 0x4, R22 ;  /* 0x000000042b167825 */ /* 0x000fca00078e0216 */
[----:B------:R1:W2:Y:S04]  /*22a0*/  @P5 LDG.E.EL R35, desc[UR8][R12.64] ;  /* 0x000000080c235981 */ /* 0x0002a8000c2e1900 */
[----:B------:R1:W2:Y:S01]  /*22b0*/  @P6 LDG.E.EL R14, desc[UR8][R22.64] ;  /* 0x00000008160e6981 */ /* 0x0002a2000c2e1900 */
[----:B0-----:R-:W-:Y:S01]  /*22c0*/  SHF.L.U32 R21, R16, 0x1, RZ ;  /* 0x0000000110157819 */ /* 0x001fe200000006ff */
[----:B------:R-:W-:-:S04]  /*22d0*/  IMAD R20, R7, R42, 0x1 ;  /* 0x0000000107147424 */ /* 0x000fc800078e022a */
[----:B------:R-:W-:-:S04]  /*22e0*/  IMAD.IADD R24, R20, 0x1, -R21 ;  /* 0x0000000114187824 */ /* 0x000fc800078e0a15 */
[----:B------:R-:W-:Y:S01]  /*22f0*/  IMAD R25, R16, R15, R24 ;  /* 0x0000000f10197224 */ /* 0x000fe200078e0218 */
[----:B------:R-:W-:Y:S01]  /*2300*/  LEA R16, R7, 0x2, 0x1 ;  /* 0x0000000207107811 */ /* 0x000fe200078e08ff */
[----:B-1----:R-:W-:-:S03]  /*2310*/  IMAD.MOV R12, RZ, RZ, -R21 ;  /* 0x000000ffff0c7224 */ /* 0x002fc600078e0a15 */
[----:B------:R-:W-:Y:S01]  /*2320*/  IADD3 R25, R16, R25, RZ ;  /* 0x0000001910197210 */ /* 0x000fe20007ffe0ff */
[----:B------:R-:W-:-:S04]  /*2330*/  VIADD R7, R21, 0x2 ;  /* 0x0000000215077836 */ /* 0x000fc80000000000 */
[----:B------:R-:W-:Y:S01]  /*2340*/  IMAD R12, R16, R12, R25 ;  /* 0x0000000c100c7224 */ /* 0x000fe200078e0219 */
[----:B------:R-:W-:-:S04]  /*2350*/  SHF.L.U32 R13, R18, 0x1, RZ ;  /* 0x00000001120d7819 */ /* 0x000fc800000006ff */
[----:B------:R-:W-:-:S05]  /*2360*/  IADD3 R12, R7, R12, RZ ;  /* 0x0000000c070c7210 */ /* 0x000fca0007ffe0ff */
[----:B------:R-:W-:Y:S02]  /*2370*/  IMAD R7, R7, 0x2, R12 ;  /* 0x0000000207077824 */ /* 0x000fe400078e020c */
[----:B------:R-:W-:-:S04]  /*2380*/  IMAD.IADD R12, R20, 0x1, -R13 ;  /* 0x00000001140c7824 */ /* 0x000fc800078e0a0d */
[----:B------:R-:W-:Y:S02]  /*2390*/  IMAD R21, R18, R15, R12 ;  /* 0x0000000f12157224 */ /* 0x000fe400078e020c */
[----:B------:R-:W-:-:S03]  /*23a0*/  IMAD.MOV R12, RZ, RZ, -R13 ;  /* 0x000000ffff0c7224 */ /* 0x000fc600078e0a0d */
[----:B------:R-:W-:-:S05]  /*23b0*/  IADD3 R21, R16, R21, RZ ;  /* 0x0000001510157210 */ /* 0x000fca0007ffe0ff */
[----:B------:R-:W-:Y:S01]  /*23c0*/  IMAD R21, R16, R12, R21 ;  /* 0x0000000c10157224 */ /* 0x000fe200078e0215 */
[----:B------:R-:W-:-:S05]  /*23d0*/  IADD3 R12, R13, 0x2, RZ ;  /* 0x000000020d0c7810 */ /* 0x000fca0007ffe0ff */
[----:B------:R-:W-:-:S05]  /*23e0*/  IMAD.IADD R21, R12, 0x1, R21 ;  /* 0x000000010c157824 */ /* 0x000fca00078e0215 */
[----:B------:R-:W-:Y:S01]  /*23f0*/  LEA R12, R12, R21, 0x1 ;  /* 0x000000150c0c7211 */ /* 0x000fe200078e08ff */
[----:B------:R-:W-:-:S05]  /*2400*/  IMAD.SHL.U32 R21, R10, 0x2, RZ ;  /* 0x000000020a157824 */ /* 0x000fca00078e00ff */
[----:B------:R-:W-:Y:S02]  /*2410*/  IADD3 R13, -R21, R20, RZ ;  /* 0x00000014150d7210 */ /* 0x000fe40007ffe1ff */
[----:B------:R-:W-:-:S03]  /*2420*/  IADD3 R23, -R21, RZ, RZ ;  /* 0x000000ff15177210 */ /* 0x000fc60007ffe1ff */
[----:B------:R-:W-:-:S04]  /*2430*/  IMAD R13, R10, R15, R13 ;  /* 0x0000000f0a0d7224 */ /* 0x000fc800078e020d */
[----:B------:R-:W-:-:S04]  /*2440*/  IMAD.IADD R13, R16, 0x1, R13 ;  /* 0x00000001100d7824 */ /* 0x000fc800078e020d */
[----:B------:R-:W-:Y:S02]  /*2450*/  IMAD R23, R16, R23, R13 ;  /* 0x0000001710177224 */ /* 0x000fe400078e020d */
[----:B------:R-:W-:-:S05]  /*2460*/  IMAD.SHL.U32 R13, R4, 0x2, RZ ;  /* 0x00000002040d7824 */ /* 0x000fca00078e00ff */
[----:B------:R-:W-:-:S05]  /*2470*/  IADD3 R20, -R13, R20, RZ ;  /* 0x000000140d147210 */ /* 0x000fca0007ffe1ff */
[----:B------:R-:W-:Y:S02]  /*2480*/  IMAD R15, R4, R15, R20 ;  /* 0x0000000f040f7224 */ /* 0x000fe400078e0214 */
[----:B------:R-:W0:Y:S01]  /*2490*/  S2R R4, SR_TID.X ;  /* 0x0000000000047919 */ /* 0x000e220000002100 */
[----:B------:R-:W-:Y:S01]  /*24a0*/  IADD3 R10, -R13, RZ, RZ ;  /* 0x000000ff0d0a7210 */ /* 0x000fe20007ffe1ff */
[----:B------:R-:W-:-:S04]  /*24b0*/  IMAD.IADD R15, R16, 0x1, R15 ;  /* 0x00000001100f7824 */ /* 0x000fc800078e020f */
[----:B------:R-:W-:Y:S02]  /*24c0*/  IMAD R15, R16, R10, R15 ;  /* 0x0000000a100f7224 */ /* 0x000fe400078e020f */
[----:B------:R-:W-:Y:S01]  /*24d0*/  VIADD R10, R21, 0x2 ;  /* 0x00000002150a7836 */ /* 0x000fe20000000000 */
[----:B-----5:R-:W-:Y:S02]  /*24e0*/  SEL R28, R28, RZ, P3 ;  /* 0x000000ff1c1c7207 */ /* 0x020fe40001800000 */
[----:B---3--:R-:W-:Y:S02]  /*24f0*/  SEL R30, R30, RZ, P3 ;  /* 0x000000ff1e1e7207 */ /* 0x008fe40001800000 */
[----:B0-----:R-:W-:-:S04]  /*2500*/  LOP3.LUT R16, R4, 0x40, RZ, 0xc0, !PT ;  /* 0x0000004004107812 */ /* 0x001fc800078ec0ff */
[----:B------:R-:W-:Y:S02]  /*2510*/  SHF.R.U32.HI R21, RZ, 0x1, R16 ;  /* 0x00000001ff157819 */ /* 0x000fe40000011610 */
[----:B------:R-:W-:Y:S02]  /*2520*/  I2FP.F32.S32 R16, R12 ;  /* 0x0000000c00107245 */ /* 0x000fe40000201400 */
[----:B------:R-:W-:Y:S02]  /*2530*/  SHF.R.U32.HI R18, RZ, 0x1, R4 ;  /* 0x00000001ff127819 */ /* 0x000fe40000011604 */
[----:B------:R-:W-:Y:S02]  /*2540*/  FSETP.GEU.AND P3, PT, |R16|, 1.175494350822287508e-38, PT ;  /* 0x008000001000780b */ /* 0x000fe40003f6e200 */
[----:B------:R-:W-:Y:S02]  /*2550*/  SGXT.U32 R18, R18, 0x5 ;  /* 0x000000051212781a */ /* 0x000fe40000000000 */
[----:B------:R-:W-:-:S02]  /*2560*/  LOP3.LUT R22, R4, 0x1, RZ, 0xc0, !PT ;  /* 0x0000000104167812 */ /* 0x000fc400078ec0ff */
[----:B------:R-:W-:Y:S01]  /*2570*/  LOP3.LUT R21, R18, R21, RZ, 0xfc, !PT ;  /* 0x0000001512157212 */ /* 0x000fe200078efcff */
[----:B------:R-:W-:Y:S01]  /*2580*/  VIADD R18, R13, 0x2 ;  /* 0x000000020d127836 */ /* 0x000fe20000000000 */
[----:B------:R-:W-:Y:S01]  /*2590*/  SHF.L.U32 R20, R22, 0x9, RZ ;  /* 0x0000000916147819 */ /* 0x000fe200000006ff */
[----:B------:R-:W-:-:S03]  /*25a0*/  FADD R27, R44, R27 ;  /* 0x0000001b2c1b7221 */ /* 0x000fc60000000000 */
[----:B------:R-:W-:Y:S02]  /*25b0*/  IADD3 R13, R18, R15, RZ ;  /* 0x0000000f120d7210 */ /* 0x000fe40007ffe0ff */
[----:B------:R-:W-:Y:S02]  /*25c0*/  LOP3.LUT R21, R21, R20, RZ, 0xfc, !PT ;  /* 0x0000001415157212 */ /* 0x000fe400078efcff */
[----:B------:R-:W-:Y:S02]  /*25d0*/  LEA R13, R18, R13, 0x1 ;  /* 0x0000000d120d7211 */ /* 0x000fe400078e08ff */
[----:B------:R-:W-:Y:S01]  /*25e0*/  SEL R18, R37, RZ, P1 ;  /* 0x000000ff25127207 */ /* 0x000fe20000800000 */
[----:B------:R-:W-:Y:S01]  /*25f0*/  FADD R27, R27, R28 ;  /* 0x0000001c1b1b7221 */ /* 0x000fe20000000000 */
[----:B------:R-:W-:Y:S02]  /*2600*/  LEA.HI R12, R20, R21, RZ, 0x1a ;  /* 0x00000015140c7211 */ /* 0x000fe400078fd0ff */
[----:B------:R-:W-:Y:S01]  /*2610*/  I2FP.F32.S32 R20, R7 ;  /* 0x0000000700147245 */ /* 0x000fe20000201400 */
[----:B------:R-:W-:Y:S01]  /*2620*/  IMAD R15, R22, 0x8, R21 ;  /* 0x00000008160f7824 */ /* 0x000fe200078e0215 */
[----:B------:R-:W-:Y:S01]  /*2630*/  IADD3 R23, R10, R23, RZ ;  /* 0x000000170a177210 */ /* 0x000fe20007ffe0ff */
[----:B------:R-:W-:Y:S01]  /*2640*/  FADD R31, R31, R18 ;  /* 0x000000121f1f7221 */ /* 0x000fe20000000000 */
[----:B------:R-:W-:Y:S01]  /*2650*/  FADD R33, R33, R36 ;  /* 0x0000002421217221 */ /* 0x000fe20000000000 */
[----:B------:R-:W-:Y:S01]  /*2660*/  FADD R18, R27, R30 ;  /* 0x0000001e1b127221 */ /* 0x000fe20000000000 */
[----:B------:R-:W-:-:S02]  /*2670*/  SEL R29, R29, RZ, P4 ;  /* 0x000000ff1d1d7207 */ /* 0x000fc40002000000 */
[----:B------:R-:W-:Y:S02]  /*2680*/  SEL R21, R17, RZ, P4 ;  /* 0x000000ff11157207 */ /* 0x000fe40002000000 */
[----:B------:R-:W-:Y:S01]  /*2690*/  FSETP.GT.AND P4, PT, |R20|, 8.50705917302346158658e+37, PT ;  /* 0x7e8000001400780b */ /* 0x000fe20003f84200 */
[----:B------:R-:W-:Y:S02]  /*26a0*/  IMAD R10, R10, 0x2, R23 ;  /* 0x000000020a0a7824 */ /* 0x000fe400078e0217 */
[----:B------:R-:W-:Y:S01]  /*26b0*/  FADD R6, R6, R29 ;  /* 0x0000001d06067221 */ /* 0x000fe20000000000 */
[----:B----4-:R-:W-:Y:S02]  /*26c0*/  SEL R22, R9, RZ, P2 ;  /* 0x000000ff09167207 */ /* 0x010fe40001000000 */
[----:B------:R-:W-:Y:S01]  /*26d0*/  I2FP.F32.S32 R10, R10 ;  /* 0x0000000a000a7245 */ /* 0x000fe20000201400 */
[----:B------:R-:W-:Y:S01]  /*26e0*/  FADD R6, R6, R21 ;  /* 0x0000001506067221 */ /* 0x000fe20000000000 */
[----:B------:R-:W-:Y:S01]  /*26f0*/  I2FP.F32.S32 R13, R13 ;  /* 0x0000000d000d7245 */ /* 0x000fe20000201400 */
[----:B------:R-:W0:Y:S01]  /*2700*/  S2UR UR6, SR_CgaCtaId ;  /* 0x00000000000679c3 */ /* 0x000e220000008800 */
[----:B------:R-:W-:-:S03]  /*2710*/  FADD R11, R11, R22 ;  /* 0x000000160b0b7221 */ /* 0x000fc60000000000 */
[----:B------:R-:W-:Y:S01]  /*2720*/  @P4 FMUL R6, R6, 0.25 ;  /* 0x3e80000006064820 */ /* 0x000fe20000400000 */
[----:B------:R-:W-:Y:S02]  /*2730*/  SEL R17, R34, RZ, P5 ;  /* 0x000000ff22117207 */ /* 0x000fe40002800000 */
[----:B------:R-:W-:Y:S01]  /*2740*/  SEL R7, R38, RZ, P6 ;  /* 0x000000ff26077207 */ /* 0x000fe20003000000 */
[----:B------:R-:W-:Y:S02]  /*2750*/  UMOV UR5, 0x400 ;  /* 0x0000040000057882 */ /* 0x000fe40000000000 */
[----:B------:R-:W-:Y:S02]  /*2760*/  FADD R26, R26, R17 ;  /* 0x000000111a1a7221 */ /* 0x000fe40000000000 */
[----:B------:R-:W-:Y:S01]  /*2770*/  FADD R7, R32, R7 ;  /* 0x0000000720077221 */ /* 0x000fe20000000000 */
[----:B0-----:R-:W-:-:S06]  /*2780*/  UPRMT UR5, UR6, 0x654, UR5 ;  /* 0x0000065406057896 */ /* 0x001fcc0008000005 */
[----:B------:R-:W-:Y:S02]  /*2790*/  LEA R9, R15, UR5, 0x2 ;  /* 0x000000050f097c11 */ /* 0x000fe4000f8e10ff */
[----:B------:R-:W-:Y:S02]  /*27a0*/  LEA R17, R12, UR5, 0x2 ;  /* 0x000000050c117c11 */ /* 0x000fe4000f8e10ff */
[----:B--2---:R-:W-:Y:S02]  /*27b0*/  SEL R19, R19, RZ, P0 ;  /* 0x000000ff13137207 */ /* 0x004fe40000000000 */
[----:B------:R-:W-:-:S13]  /*27c0*/  FSETP.GT.AND P0, PT, |R16|, 8.50705917302346158658e+37, PT ;  /* 0x7e8000001000780b */ /* 0x000fda0003f04200 */
[----:B------:R-:W-:-:S04]  /*27d0*/  @P0 FMUL R16, R16, 0.25 ;  /* 0x3e80000010100820 */ /* 0x000fc80000400000 */
[----:B------:R-:W-:Y:S01]  /*27e0*/  @!P3 FMUL R16, R16, 16777216 ;  /* 0x4b8000001010b820 */ /* 0x000fe20000400000 */
[----:B------:R-:W-:-:S05]  /*27f0*/  @P0 FMUL R33, R33, 0.25 ;  /* 0x3e80000021210820 */ /* 0x000fca0000400000 */
[----:B------:R-:W0:Y:S01]  /*2800*/  MUFU.RCP R16, R16 ;  /* 0x0000001000107308 */ /* 0x000e220000001000 */
[----:B------:R-:W-:Y:S01]  /*2810*/  @P0 FMUL R18, R18, 0.25 ;  /* 0x3e80000012120820 */ /* 0x000fe20000400000 */
[----:B------:R-:W-:Y:S01]  /*2820*/  FSETP.GEU.AND P0, PT, |R20|, 1.175494350822287508e-38, PT ;  /* 0x008000001400780b */ /* 0x000fe20003f0e200 */
[----:B------:R-:W-:Y:S01]  /*2830*/  @!P3 FMUL R33, R33, 16777216 ;  /* 0x4b8000002121b820 */ /* 0x000fe20000400000 */
[----:B------:R-:W-:Y:S01]  /*2840*/  FADD R19, R40, R19 ;  /* 0x0000001328137221 */ /* 0x000fe20000000000 */
[----:B------:R-:W-:Y:S01]  /*2850*/  @!P3 FMUL R18, R18, 16777216 ;  /* 0x4b8000001212b820 */ /* 0x000fe20000400000 */
[----:B------:R-:W-:Y:S01]  /*2860*/  FSETP.GT.AND P3, PT, |R10|, 8.50705917302346158658e+37, PT ;  /* 0x7e8000000a00780b */ /* 0x000fe20003f64200 */
[----:B------:R-:W-:Y:S01]  /*2870*/  @P4 FMUL R20, R20, 0.25 ;  /* 0x3e80000014144820 */ /* 0x000fe20000400000 */
[----:B------:R-:W-:Y:S01]  /*2880*/  SEL R24, R8, RZ, P2 ;  /* 0x000000ff08187207 */ /* 0x000fe20001000000 */
[----:B------:R-:W-:Y:S01]  /*2890*/  @P4 FMUL R19, R19, 0.25 ;  /* 0x3e80000013134820 */ /* 0x000fe20000400000 */
[----:B------:R-:W-:Y:S01]  /*28a0*/  FSETP.GT.AND P2, PT, |R13|, 8.50705917302346158658e+37, PT ;  /* 0x7e8000000d00780b */ /* 0x000fe20003f44200 */
[C---:B0-----:R-:W-:Y:S01]  /*28b0*/  FMUL R22, R16.reuse, R33 ;  /* 0x0000002110167220 */ /* 0x041fe20000400000 */
[----:B------:R-:W-:Y:S01]  /*28c0*/  FMUL R16, R16, R18 ;  /* 0x0000001210107220 */ /* 0x000fe20000400000 */
[----:B------:R-:W-:-:S02]  /*28d0*/  SEL R18, R5, RZ, P1 ;  /* 0x000000ff05127207 */ /* 0x000fc40000800000 */
[----:B------:R-:W-:Y:S01]  /*28e0*/  @!P0 FMUL R20, R20, 16777216 ;  /* 0x4b80000014148820 */ /* 0x000fe20000400000 */
[----:B------:R-:W-:Y:S01]  /*28f0*/  FSETP.GEU.AND P1, PT, |R10|, 1.175494350822287508e-38, PT ;  /* 0x008000000a00780b */ /* 0x000fe20003f2e200 */
[----:B------:R-:W-:Y:S01]  /*2900*/  @!P0 FMUL R19, R19, 16777216 ;  /* 0x4b80000013138820 */ /* 0x000fe20000400000 */
[----:B------:R-:W-:Y:S01]  /*2910*/  @!P0 FMUL R6, R6, 16777216 ;  /* 0x4b80000006068820 */ /* 0x000fe20000400000 */
[----:B------:R-:W-:Y:S01]  /*2920*/  FSETP.GEU.AND P0, PT, |R13|, 1.175494350822287508e-38, PT ;  /* 0x008000000d00780b */ /* 0x000fe20003f0e200 */
[----:B------:R-:W-:-:S03]  /*2930*/  @P3 FMUL R10, R10, 0.25 ;  /* 0x3e8000000a0a3820 */ /* 0x000fc60000400000 */
[----:B------:R-:W-:Y:S01]  /*2940*/  @P2 FMUL R13, R13, 0.25 ;  /* 0x3e8000000d0d2820 */ /* 0x000fe20000400000 */
[----:B------:R-:W0:Y:S01]  /*2950*/  MUFU.RCP R20, R20 ;  /* 0x0000001400147308 */ /* 0x000e220000001000 */
[----:B------:R-:W-:-:S04]  /*2960*/  SEL R35, R35, RZ, P5 ;  /* 0x000000ff23237207 */ /* 0x000fc80002800000 */
[----:B------:R-:W-:-:S03]  /*2970*/  @!P1 FMUL R10, R10, 16777216 ;  /* 0x4b8000000a0a9820 */ /* 0x000fc60000400000 */
[----:B------:R-:W-:Y:S01]  /*2980*/  @!P0 FMUL R13, R13, 16777216 ;  /* 0x4b8000000d0d8820 */ /* 0x000fe20000400000 */
[----:B------:R-:W-:Y:S02]  /*2990*/  SEL R14, R14, RZ, P6 ;  /* 0x000000ff0e0e7207 */ /* 0x000fe40003000000 */
[----:B------:R-:W1:Y:S01]  /*29a0*/  MUFU.RCP R10, R10 ;  /* 0x0000000a000a7308 */ /* 0x000e620000001000 */
[----:B------:R-:W-:Y:S01]  /*29b0*/  FADD R31, R31, R18 ;  /* 0x000000121f1f7221 */ /* 0x000fe20000000000 */
[----:B------:R-:W-:Y:S01]  /*29c0*/  FADD R5, R26, R35 ;  /* 0x000000231a057221 */ /* 0x000fe20000000000 */
[----:B------:R-:W-:Y:S01]  /*29d0*/  FADD R11, R11, R24 ;  /* 0x000000180b0b7221 */ /* 0x000fe20000000000 */
[----:B------:R-:W-:-:S04]  /*29e0*/  FADD R14, R7, R14 ;  /* 0x0000000e070e7221 */ /* 0x000fc80000000000 */
[----:B------:R-:W2:Y:S01]  /*29f0*/  MUFU.RCP R13, R13 ;  /* 0x0000000d000d7308 */ /* 0x000ea20000001000 */
[----:B------:R-:W-:Y:S01]  /*2a00*/  @P3 FMUL R31, R31, 0.25 ;  /* 0x3e8000001f1f3820 */ /* 0x000fe20000400000 */
[----:B------:R-:W-:Y:S01]  /*2a10*/  @P3 FMUL R5, R5, 0.25 ;  /* 0x3e80000005053820 */ /* 0x000fe20000400000 */
[----:B0-----:R-:W-:Y:S01]  /*2a20*/  FMUL R8, R20, R19 ;  /* 0x0000001314087220 */ /* 0x001fe20000400000 */
[----:B------:R-:W-:Y:S01]  /*2a30*/  @P2 FMUL R11, R11, 0.25 ;  /* 0x3e8000000b0b2820 */ /* 0x000fe20000400000 */
[----:B------:R-:W-:Y:S01]  /*2a40*/  @P2 FMUL R14, R14, 0.25 ;  /* 0x3e8000000e0e2820 */ /* 0x000fe20000400000 */
[----:B------:R-:W-:Y:S01]  /*2a50*/  @!P1 FMUL R31, R31, 16777216 ;  /* 0x4b8000001f1f9820 */ /* 0x000fe20000400000 */
[----:B------:R-:W-:Y:S01]  /*2a60*/  STS [R9], R22 ;  /* 0x0000001609007388 */ /* 0x000fe20000000800 */
[----:B------:R-:W-:Y:S01]  /*2a70*/  @!P1 FMUL R5, R5, 16777216 ;  /* 0x4b80000005059820 */ /* 0x000fe20000400000 */
[----:B------:R-:W-:Y:S01]  /*2a80*/  @!P0 FMUL R11, R11, 16777216 ;  /* 0x4b8000000b0b8820 */ /* 0x000fe20000400000 */
[----:B------:R-:W-:Y:S01]  /*2a90*/  FMUL R6, R20, R6 ;  /* 0x0000000614067220 */ /* 0x000fe20000400000 */
[----:B------:R0:W-:Y:S01]  /*2aa0*/  STS [R17+0x410], R16 ;  /* 0x0004101011007388 */ /* 0x0001e20000000800 */
[----:B------:R-:W-:Y:S01]  /*2ab0*/  @!P0 FMUL R14, R14, 16777216 ;  /* 0x4b8000000e0e8820 */ /* 0x000fe20000400000 */
[----:B-1----:R-:W-:-:S02]  /*2ac0*/  FMUL R12, R10, R5 ;  /* 0x000000050a0c7220 */ /* 0x002fc40000400000 */
[----:B------:R1:W-:Y:S01]  /*2ad0*/  STS [R9+0x100], R8 ;  /* 0x0001000809007388 */ /* 0x0003e20000000800 */
[----:B--2---:R-:W-:-:S03]  /*2ae0*/  FMUL R14, R13, R14 ;  /* 0x0000000e0d0e7220 */ /* 0x004fc60000400000 */
[----:B------:R-:W-:Y:S01]  /*2af0*/  STS [R17+0x510], R6 ;  /* 0x0005100611007388 */ /* 0x000fe20000000800 */
[----:B0-----:R-:W-:Y:S01]  /*2b00*/  FMUL R16, R13, R11 ;  /* 0x0000000b0d107220 */ /* 0x001fe20000400000 */
[----:B-1----:R-:W-:Y:S01]  /*2b10*/  FMUL R8, R10, R31 ;  /* 0x0000001f0a087220 */ /* 0x002fe20000400000 */
[----:B------:R-:W-:Y:S01]  /*2b20*/  IMAD.SHL.U32 R15, R4, 0x4, RZ ;  /* 0x00000004040f7824 */ /* 0x000fe200078e00ff */
[----:B------:R-:W-:Y:S01]  /*2b30*/  LEA.HI R3, R3, R0, RZ, 0xa ;  /* 0x0000000003037211 */ /* 0x000fe200078f50ff */
[----:B------:R-:W0:Y:S02]  /*2b40*/  LDC.64 R10, c[0x0][0x218] ;  /* 0x00008600ff0a7b82 */ /* 0x000e240000000a00 */
[----:B------:R1:W-:Y:S04]  /*2b50*/  STS [R9+0x200], R8 ;  /* 0x0002000809007388 */ /* 0x0003e80000000800 */
[----:B------:R-:W-:Y:S04]  /*2b60*/  STS [R17+0x610], R12 ;  /* 0x0006100c11007388 */ /* 0x000fe80000000800 */
[----:B------:R2:W-:Y:S04]  /*2b70*/  STS [R9+0x300], R16 ;  /* 0x0003001009007388 */ /* 0x0005e80000000800 */
[----:B------:R-:W-:Y:S01]  /*2b80*/  STS [R17+0x710], R14 ;  /* 0x0007100e11007388 */ /* 0x000fe20000000800 */
[----:B------:R-:W-:-:S02]  /*2b90*/  SHF.R.U32.HI R4, RZ, 0x4, R4 ;  /* 0x00000004ff047819 */ /* 0x000fc40000011604 */
[----:B------:R-:W-:Y:S02]  /*2ba0*/  LOP3.LUT R15, R15, 0x1fc, RZ, 0xc0, !PT ;  /* 0x000001fc0f0f7812 */ /* 0x000fe400078ec0ff */
[----:B------:R-:W-:-:S04]  /*2bb0*/  LOP3.LUT R4, R4, 0x4, RZ, 0xc0, !PT ;  /* 0x0000000404047812 */ /* 0x000fc800078ec0ff */
[----:B------:R-:W-:-:S04]  /*2bc0*/  IADD3 R4, R15, R4, RZ ;  /* 0x000000040f047210 */ /* 0x000fc80007ffe0ff */
[----:B------:R-:W-:Y:S01]  /*2bd0*/  LEA R4, R4, UR5, 0x2 ;  /* 0x0000000504047c11 */ /* 0x000fe2000f8e10ff */
[----:B------:R-:W-:Y:S01]  /*2be0*/  BAR.SYNC.DEFER_BLOCKING 0x0 ;  /* 0x0000000000007b1d */ /* 0x000fe20000010000 */
[----:B------:R-:W-:Y:S02]  /*2bf0*/  LOP3.LUT R13, R3, 0xfffffc00, RZ, 0xc0, !PT ;  /* 0xfffffc00030d7812 */ /* 0x000fe400078ec0ff */
[----:B------:R-:W-:-:S03]  /*2c00*/  SHF.R.U32.HI R18, RZ, 0x6, R2 ;  /* 0x00000006ff127819 */ /* 0x000fc60000011602 */
[----:B------:R-:W-:Y:S01]  /*2c10*/  IMAD.IADD R2, R0, 0x1, -R13 ;  /* 0x0000000100027824 */ /* 0x000fe200078e0a0d */
[----:B------:R-:W-:Y:S01]  /*2c20*/  SGXT.U32 R0, R18, 0x1 ;  /* 0x000000011200781a */ /* 0x000fe20000000000 */
[----:B------:R-:W3:Y:S01]  /*2c30*/  LDS.128 R4, [R4] ;  /* 0x0000000004047984 */ /* 0x000ee20000000c00 */
[----:B------:R-:W-:Y:S02]  /*2c40*/  SHF.R.S32.HI R3, RZ, 0xa, R3 ;  /* 0x0000000aff037819 */ /* 0x000fe40000011403 */
[----:B------:R-:W-:Y:S02]  /*2c50*/  LOP3.LUT R0, R0, UR4, RZ, 0xfc, !PT ;  /* 0x0000000400007c12 */ /* 0x000fe4000f8efcff */
[----:B-1----:R-:W-:Y:S01]  /*2c60*/  LOP3.LUT R8, R15, 0x200, RZ, 0xfc, !PT ;  /* 0x000002000f087812 */ /* 0x002fe200078efcff */
[----:B--2---:R-:W-:Y:S01]  /*2c70*/  IMAD R9, R3, 0x8c00, R2 ;  /* 0x00008c0003097824 */ /* 0x004fe200078e0202 */
[----:B------:R-:W-:Y:S02]  /*2c80*/  LOP3.LUT R2, R0, 0x2, RZ, 0xfc, !PT ;  /* 0x0000000200027812 */ /* 0x000fe400078efcff */
[----:B------:R-:W-:-:S02]  /*2c90*/  SHF.R.U32.HI R8, RZ, 0x6, R8 ;  /* 0x00000006ff087819 */ /* 0x000fc40000011608 */
[----:B------:R-:W-:Y:S02]  /*2ca0*/  ISETP.GE.AND P1, PT, R0, 0x3, PT ;  /* 0x000000030000780c */ /* 0x000fe40003f26270 */
[----:B------:R-:W-:Y:S02]  /*2cb0*/  ISETP.GE.AND P0, PT, R2, 0x3, PT ;  /* 0x000000030200780c */ /* 0x000fe40003f06270 */
[----:B------:R-:W-:Y:S02]  /*2cc0*/  LOP3.LUT R8, R8, 0xc, RZ, 0xc0, !PT ;  /* 0x0000000c08087812 */ /* 0x000fe400078ec0ff */
[----:B------:R-:W-:-:S03]  /*2cd0*/  LEA R3, R0, R9, 0xa ;  /* 0x0000000900037211 */ /* 0x000fc600078e50ff */
[----:B------:R-:W-:Y:S02]  /*2ce0*/  IMAD.IADD R8, R15, 0x1, R8 ;  /* 0x000000010f087824 */ /* 0x000fe400078e0208 */
[----:B0-----:R-:W-:-:S03]  /*2cf0*/  IMAD.WIDE R2, R3, 0x4, R10 ;  /* 0x0000000403027825 */ /* 0x001fc600078e020a */
[----:B------:R-:W-:Y:S02]  /*2d00*/  LEA R8, R8, UR5, 0x2 ;  /* 0x0000000508087c11 */ /* 0x000fe4000f8e10ff */
[----:B---3--:R0:W-:Y:S02]  /*2d10*/  @!P1 STG.E.128 desc[UR8][R2.64], R4 ;  /* 0x0000000402009986 */ /* 0x0081e4000c101d08 */
[----:B0-----:R-:W-:Y:S05]  /*2d20*/  @P0 EXIT ;  /* 0x000000000000094d */ /* 0x001fea0003800000 */
[----:B0-----:R-:W0:Y:S01]  /*2d30*/  LDS.128 R4, [R8+0x800] ;  /* 0x0008000008047984 */ /* 0x001e220000000c00 */
[----:B------:R-:W-:-:S04]  /*2d40*/  LOP3.LUT R0, R0, 0x2, RZ, 0xfc, !PT ;  /* 0x0000000200007812 */ /* 0x000fc800078efcff */
[----:B------:R-:W-:-:S05]  /*2d50*/  LEA R9, R0, R9, 0xa ;  /* 0x0000000900097211 */ /* 0x000fca00078e50ff */
[----:B------:R-:W-:-:S05]  /*2d60*/  IMAD.WIDE R10, R9, 0x4, R10 ;  /* 0x00000004090a7825 */ /* 0x000fca00078e020a */
[----:B0-----:R-:W-:Y:S01]  /*2d70*/  STG.E.128 desc[UR8][R10.64], R4 ;  /* 0x000000040a007986 */ /* 0x001fe2000c101d08 */
[----:B------:R-:W-:Y:S05]  /*2d80*/  EXIT ;  /* 0x000000000000794d */ /* 0x000fea0003800000 */
.L_x_0:
[----:B------:R-:W-:-:S00]  /*2d90*/  BRA `(.L_x_0) ;  /* 0xfffffffc00fc7947 */ /* 0x000fc0000383ffff */
[----:B------:R-:W-:-:S00]  /*2da0*/  NOP ;  /* 0x0000000000007918 */ /* 0x000fc00000000000 */
        /* <DEDUP_REMOVED lines=13> */
.L_x_1:


//--------------------- .nv.shared.triton_poi_fused_avg_pool2d_5 --------------------------
	.section	.nv.shared.triton_poi_fused_avg_pool2d_5,"aw",@nobits
	.sectionflags	@""
	.align	16
	.zero		1024


//--------------------- .nv.constant0.triton_poi_fused_avg_pool2d_5 --------------------------
	.section	.nv.constant0.triton_poi_fused_avg_pool2d_5,"a",@progbits
	.sectionflags	@""
	.align	4
.nv.constant0.triton_poi_fused_avg_pool2d_5:
	.zero		552
